//
// Generated by NVIDIA NVVM Compiler
//
// Compiler Build ID: CL-36424714
// Cuda compilation tools, release 13.0, V13.0.88
// Based on NVVM 20.0.0
//

.version 9.0
.target sm_100
.address_size 64

	// .globl	init_rng_kernel
.global .align 4 .b8 precalc_xorwow_matrix[102400];
.global .align 4 .b8 precalc_xorwow_offset_matrix[102400];
.global .align 4 .b8 mrg32k3aM1[2304];
.global .align 4 .b8 mrg32k3aM2[2304];
.global .align 4 .b8 mrg32k3aM1SubSeq[2016];
.global .align 4 .b8 mrg32k3aM2SubSeq[2016];
.global .align 4 .b8 mrg32k3aM1Seq[2304];
.global .align 4 .b8 mrg32k3aM2Seq[2304];
.const .align 8 .b8 __cr_lgamma_table[72];

.visible .entry init_rng_kernel(
	.param .u64 init_rng_kernel_param_0,
	.param .u64 .ptr .align 1 init_rng_kernel_param_1,
	.param .u32 init_rng_kernel_param_2
)
{
	.reg .pred 	%p<2>;
	.reg .b32 	%r<109>;
	.reg .b64 	%rd<7>;

	ld.param.u64 	%rd1, [init_rng_kernel_param_0];
	ld.param.u64 	%rd2, [init_rng_kernel_param_1];
	ld.param.u32 	%r2, [init_rng_kernel_param_2];
	mov.u32 	%r3, %ctaid.x;
	mov.u32 	%r4, %ntid.x;
	mov.u32 	%r5, %tid.x;
	mad.lo.s32 	%r1, %r3, %r4, %r5;
	setp.ge.s32 	%p1, %r1, %r2;
	@%p1 bra 	$L__BB0_2;
	cvta.to.global.u64 	%rd3, %rd2;
	mul.wide.s32 	%rd4, %r1, 64;
	add.s64 	%rd5, %rd3, %rd4;
	cvt.u32.u64 	%r6, %rd1;
	{ .reg .b32 tmp; mov.b64 {tmp, %r7}, %rd1; }
	mov.b64 	{%r8, %r9}, %rd1;
	mov.b32 	%r10, 0;
	st.global.v4.u32 	[%rd5+32], {%r8, %r9, %r10, %r10};
	st.global.v2.u32 	[%rd5+48], {%r10, %r10};
	mov.b64 	%rd6, 0;
	st.global.u64 	[%rd5+56], %rd6;
	shr.s32 	%r11, %r1, 31;
	mov.b32 	%r12, -766435501;
	mul.hi.u32 	%r13, %r12, %r10;
	mov.b32 	%r14, -845247145;
	mul.hi.u32 	%r15, %r14, %r1;
	mul.lo.s32 	%r16, %r1, -845247145;
	xor.b32  	%r17, %r15, %r6;
	xor.b32  	%r18, %r13, %r11;
	xor.b32  	%r19, %r18, %r7;
	add.s32 	%r20, %r6, -1640531527;
	add.s32 	%r21, %r7, -1150833019;
	mul.hi.u32 	%r22, %r12, %r17;
	mul.lo.s32 	%r23, %r17, -766435501;
	mul.hi.u32 	%r24, %r14, %r19;
	mul.lo.s32 	%r25, %r19, -845247145;
	xor.b32  	%r26, %r16, %r24;
	xor.b32  	%r27, %r26, %r20;
	xor.b32  	%r28, %r21, %r22;
	add.s32 	%r29, %r6, 1013904242;
	add.s32 	%r30, %r7, 1993301258;
	mul.hi.u32 	%r31, %r12, %r27;
	mul.lo.s32 	%r32, %r27, -766435501;
	mul.hi.u32 	%r33, %r14, %r28;
	mul.lo.s32 	%r34, %r28, -845247145;
	xor.b32  	%r35, %r25, %r29;
	xor.b32  	%r36, %r35, %r33;
	xor.b32  	%r37, %r23, %r30;
	xor.b32  	%r38, %r37, %r31;
	add.s32 	%r39, %r6, -626627285;
	add.s32 	%r40, %r7, 842468239;
	mul.hi.u32 	%r41, %r12, %r36;
	mul.lo.s32 	%r42, %r36, -766435501;
	mul.hi.u32 	%r43, %r14, %r38;
	mul.lo.s32 	%r44, %r38, -845247145;
	xor.b32  	%r45, %r34, %r39;
	xor.b32  	%r46, %r45, %r43;
	xor.b32  	%r47, %r32, %r40;
	xor.b32  	%r48, %r47, %r41;
	add.s32 	%r49, %r6, 2027808484;
	add.s32 	%r50, %r7, -308364780;
	mul.hi.u32 	%r51, %r12, %r46;
	mul.lo.s32 	%r52, %r46, -766435501;
	mul.hi.u32 	%r53, %r14, %r48;
	mul.lo.s32 	%r54, %r48, -845247145;
	xor.b32  	%r55, %r44, %r49;
	xor.b32  	%r56, %r55, %r53;
	xor.b32  	%r57, %r42, %r50;
	xor.b32  	%r58, %r57, %r51;
	add.s32 	%r59, %r6, 387276957;
	add.s32 	%r60, %r7, -1459197799;
	mul.hi.u32 	%r61, %r12, %r56;
	mul.lo.s32 	%r62, %r56, -766435501;
	mul.hi.u32 	%r63, %r14, %r58;
	mul.lo.s32 	%r64, %r58, -845247145;
	xor.b32  	%r65, %r54, %r59;
	xor.b32  	%r66, %r65, %r63;
	xor.b32  	%r67, %r52, %r60;
	xor.b32  	%r68, %r67, %r61;
	add.s32 	%r69, %r6, -1253254570;
	add.s32 	%r70, %r7, 1684936478;
	mul.hi.u32 	%r71, %r12, %r66;
	mul.lo.s32 	%r72, %r66, -766435501;
	mul.hi.u32 	%r73, %r14, %r68;
	mul.lo.s32 	%r74, %r68, -845247145;
	xor.b32  	%r75, %r64, %r69;
	xor.b32  	%r76, %r75, %r73;
	xor.b32  	%r77, %r62, %r70;
	xor.b32  	%r78, %r77, %r71;
	add.s32 	%r79, %r6, 1401181199;
	add.s32 	%r80, %r7, 534103459;
	mul.hi.u32 	%r81, %r12, %r76;
	mul.lo.s32 	%r82, %r76, -766435501;
	mul.hi.u32 	%r83, %r14, %r78;
	mul.lo.s32 	%r84, %r78, -845247145;
	xor.b32  	%r85, %r74, %r79;
	xor.b32  	%r86, %r85, %r83;
	xor.b32  	%r87, %r72, %r80;
	xor.b32  	%r88, %r87, %r81;
	add.s32 	%r89, %r6, -239350328;
	add.s32 	%r90, %r7, -616729560;
	mul.hi.u32 	%r91, %r12, %r86;
	mul.lo.s32 	%r92, %r86, -766435501;
	mul.hi.u32 	%r93, %r14, %r88;
	mul.lo.s32 	%r94, %r88, -845247145;
	xor.b32  	%r95, %r84, %r89;
	xor.b32  	%r96, %r95, %r93;
	xor.b32  	%r97, %r82, %r90;
	xor.b32  	%r98, %r97, %r91;
	add.s32 	%r99, %r6, -1879881855;
	add.s32 	%r100, %r7, -1767562579;
	mul.hi.u32 	%r101, %r12, %r96;
	mul.lo.s32 	%r102, %r96, -766435501;
	mul.hi.u32 	%r103, %r14, %r98;
	mul.lo.s32 	%r104, %r98, -845247145;
	xor.b32  	%r105, %r94, %r99;
	xor.b32  	%r106, %r105, %r103;
	xor.b32  	%r107, %r92, %r100;
	xor.b32  	%r108, %r107, %r101;
	st.global.v4.u32 	[%rd5], {%r10, %r10, %r1, %r11};
	st.global.v4.u32 	[%rd5+16], {%r106, %r104, %r108, %r102};
$L__BB0_2:
	ret;

}
	// .globl	holographic_step_kernel
.visible .entry holographic_step_kernel(
	.param .u64 .ptr .align 1 holographic_step_kernel_param_0,
	.param .u64 .ptr .align 1 holographic_step_kernel_param_1,
	.param .u64 .ptr .align 1 holographic_step_kernel_param_2,
	.param .u64 .ptr .align 1 holographic_step_kernel_param_3,
	.param .u32 holographic_step_kernel_param_4,
	.param .f32 holographic_step_kernel_param_5,
	.param .f32 holographic_step_kernel_param_6,
	.param .f32 holographic_step_kernel_param_7,
	.param .f32 holographic_step_kernel_param_8,
	.param .f32 holographic_step_kernel_param_9,
	.param .f32 holographic_step_kernel_param_10,
	.param .u64 .ptr .align 1 holographic_step_kernel_param_11,
	.param .u32 holographic_step_kernel_param_12,
	.param .u32 holographic_step_kernel_param_13
)
{
	.reg .pred 	%p<16>;
	.reg .b32 	%r<155>;
	.reg .b32 	%f<132>;
	.reg .b64 	%rd<30>;

	ld.param.u32 	%r29, [holographic_step_kernel_param_4];
	mov.u32 	%r30, %ctaid.x;
	mov.u32 	%r31, %ntid.x;
	mov.u32 	%r32, %tid.x;
	mad.lo.s32 	%r1, %r30, %r31, %r32;
	setp.ge.s32 	%p1, %r1, %r29;
	@%p1 bra 	$L__BB1_12;
	ld.param.u32 	%r146, [holographic_step_kernel_param_13];
	ld.param.f32 	%f131, [holographic_step_kernel_param_8];
	ld.param.u64 	%rd28, [holographic_step_kernel_param_3];
	ld.param.u64 	%rd26, [holographic_step_kernel_param_2];
	ld.param.u64 	%rd25, [holographic_step_kernel_param_1];
	ld.param.u64 	%rd23, [holographic_step_kernel_param_0];
	cvta.to.global.u64 	%rd7, %rd23;
	cvta.to.global.u64 	%rd8, %rd26;
	cvta.to.global.u64 	%rd9, %rd25;
	cvta.to.global.u64 	%rd10, %rd28;
	mul.wide.s32 	%rd11, %r1, 16;
	add.s64 	%rd12, %rd7, %rd11;
	.pragma "used_bytes_mask 4095";
	ld.global.v4.f32 	{%f1, %f2, %f3, %f24}, [%rd12];
	add.s64 	%rd13, %rd9, %rd11;
	ld.global.nc.v4.f32 	{%f4, %f5, %f6, %f25}, [%rd13];
	add.s64 	%rd14, %rd8, %rd11;
	.pragma "used_bytes_mask 4095";
	ld.global.v4.f32 	{%f7, %f8, %f9, %f26}, [%rd14];
	add.s64 	%rd15, %rd10, %rd11;
	ld.global.nc.v4.f32 	{%f10, %f11, %f12, %f27}, [%rd15];
	setp.lt.s32 	%p2, %r146, 1;
	@%p2 bra 	$L__BB1_3;
	ld.param.u32 	%r147, [holographic_step_kernel_param_13];
	ld.param.u32 	%r145, [holographic_step_kernel_param_12];
	ld.param.f32 	%f128, [holographic_step_kernel_param_8];
	ld.param.f32 	%f126, [holographic_step_kernel_param_7];
	cvt.rn.f32.s32 	%f28, %r145;
	cvt.rn.f32.u32 	%f29, %r147;
	div.rn.f32 	%f30, %f28, %f29;
	setp.gt.f32 	%p3, %f30, 0f3F800000;
	selp.f32 	%f31, 0f3F800000, %f30, %p3;
	sub.f32 	%f32, %f128, %f126;
	fma.rn.f32 	%f131, %f32, %f31, %f126;
$L__BB1_3:
	ld.param.u64 	%rd29, [holographic_step_kernel_param_11];
	ld.param.f32 	%f130, [holographic_step_kernel_param_10];
	ld.param.f32 	%f129, [holographic_step_kernel_param_9];
	sub.f32 	%f33, %f1, %f4;
	sub.f32 	%f34, %f2, %f5;
	sub.f32 	%f35, %f3, %f6;
	mul.f32 	%f36, %f129, %f10;
	mul.f32 	%f37, %f129, %f11;
	mul.f32 	%f38, %f129, %f12;
	mul.f32 	%f39, %f130, %f33;
	sub.f32 	%f15, %f36, %f39;
	mul.f32 	%f40, %f130, %f34;
	sub.f32 	%f16, %f37, %f40;
	mul.f32 	%f41, %f130, %f35;
	sub.f32 	%f17, %f38, %f41;
	cvta.to.global.u64 	%rd16, %rd29;
	mul.wide.s32 	%rd17, %r1, 64;
	add.s64 	%rd1, %rd16, %rd17;
	ld.global.v4.u32 	{%r33, %r150, %r149, %r148}, [%rd1];
	ld.global.v4.u32 	{%r5, %r8, %r7, %r6}, [%rd1+16];
	.pragma "used_bytes_mask 4095";
	ld.global.v4.u32 	{%r9, %r10, %r11, %r34}, [%rd1+32];
	add.s32 	%r12, %r33, 1;
	setp.ne.s32 	%p4, %r12, 0;
	@%p4 bra 	$L__BB1_6;
	add.s32 	%r150, %r150, 1;
	setp.ne.s32 	%p5, %r150, 0;
	@%p5 bra 	$L__BB1_6;
	add.s32 	%r149, %r149, 1;
	setp.eq.s32 	%p6, %r149, 0;
	selp.u32 	%r36, 1, 0, %p6;
	add.s32 	%r148, %r148, %r36;
	mov.b32 	%r150, 0;
$L__BB1_6:
	mov.b32 	%r37, -766435501;
	mul.hi.u32 	%r38, %r37, %r12;
	mul.lo.s32 	%r39, %r12, -766435501;
	mov.b32 	%r40, -845247145;
	mul.hi.u32 	%r41, %r40, %r149;
	mul.lo.s32 	%r42, %r149, -845247145;
	xor.b32  	%r43, %r9, %r41;
	xor.b32  	%r44, %r43, %r150;
	xor.b32  	%r45, %r10, %r38;
	xor.b32  	%r46, %r45, %r148;
	add.s32 	%r47, %r9, -1640531527;
	add.s32 	%r48, %r10, -1150833019;
	mul.hi.u32 	%r49, %r37, %r44;
	mul.lo.s32 	%r50, %r44, -766435501;
	mul.hi.u32 	%r51, %r40, %r46;
	mul.lo.s32 	%r52, %r46, -845247145;
	xor.b32  	%r53, %r42, %r51;
	xor.b32  	%r54, %r53, %r47;
	xor.b32  	%r55, %r39, %r49;
	xor.b32  	%r56, %r55, %r48;
	add.s32 	%r57, %r9, 1013904242;
	add.s32 	%r58, %r10, 1993301258;
	mul.hi.u32 	%r59, %r37, %r54;
	mul.lo.s32 	%r60, %r54, -766435501;
	mul.hi.u32 	%r61, %r40, %r56;
	mul.lo.s32 	%r62, %r56, -845247145;
	xor.b32  	%r63, %r52, %r57;
	xor.b32  	%r64, %r63, %r61;
	xor.b32  	%r65, %r50, %r58;
	xor.b32  	%r66, %r65, %r59;
	add.s32 	%r67, %r9, -626627285;
	add.s32 	%r68, %r10, 842468239;
	mul.hi.u32 	%r69, %r37, %r64;
	mul.lo.s32 	%r70, %r64, -766435501;
	mul.hi.u32 	%r71, %r40, %r66;
	mul.lo.s32 	%r72, %r66, -845247145;
	xor.b32  	%r73, %r62, %r67;
	xor.b32  	%r74, %r73, %r71;
	xor.b32  	%r75, %r60, %r68;
	xor.b32  	%r76, %r75, %r69;
	add.s32 	%r77, %r9, 2027808484;
	add.s32 	%r78, %r10, -308364780;
	mul.hi.u32 	%r79, %r37, %r74;
	mul.lo.s32 	%r80, %r74, -766435501;
	mul.hi.u32 	%r81, %r40, %r76;
	mul.lo.s32 	%r82, %r76, -845247145;
	xor.b32  	%r83, %r72, %r77;
	xor.b32  	%r84, %r83, %r81;
	xor.b32  	%r85, %r70, %r78;
	xor.b32  	%r86, %r85, %r79;
	add.s32 	%r87, %r9, 387276957;
	add.s32 	%r88, %r10, -1459197799;
	mul.hi.u32 	%r89, %r37, %r84;
	mul.lo.s32 	%r90, %r84, -766435501;
	mul.hi.u32 	%r91, %r40, %r86;
	mul.lo.s32 	%r92, %r86, -845247145;
	xor.b32  	%r93, %r82, %r87;
	xor.b32  	%r94, %r93, %r91;
	xor.b32  	%r95, %r80, %r88;
	xor.b32  	%r96, %r95, %r89;
	add.s32 	%r97, %r9, -1253254570;
	add.s32 	%r98, %r10, 1684936478;
	mul.hi.u32 	%r99, %r37, %r94;
	mul.lo.s32 	%r100, %r94, -766435501;
	mul.hi.u32 	%r101, %r40, %r96;
	mul.lo.s32 	%r102, %r96, -845247145;
	xor.b32  	%r103, %r92, %r97;
	xor.b32  	%r104, %r103, %r101;
	xor.b32  	%r105, %r90, %r98;
	xor.b32  	%r106, %r105, %r99;
	add.s32 	%r107, %r9, 1401181199;
	add.s32 	%r108, %r10, 534103459;
	mul.hi.u32 	%r109, %r37, %r104;
	mul.lo.s32 	%r110, %r104, -766435501;
	mul.hi.u32 	%r111, %r40, %r106;
	mul.lo.s32 	%r112, %r106, -845247145;
	xor.b32  	%r113, %r102, %r107;
	xor.b32  	%r114, %r113, %r111;
	xor.b32  	%r115, %r100, %r108;
	xor.b32  	%r116, %r115, %r109;
	add.s32 	%r117, %r9, -239350328;
	add.s32 	%r118, %r10, -616729560;
	mul.hi.u32 	%r119, %r37, %r114;
	mul.lo.s32 	%r120, %r114, -766435501;
	mul.hi.u32 	%r121, %r40, %r116;
	mul.lo.s32 	%r122, %r116, -845247145;
	xor.b32  	%r123, %r112, %r117;
	xor.b32  	%r19, %r123, %r121;
	xor.b32  	%r124, %r110, %r118;
	xor.b32  	%r125, %r124, %r119;
	add.s32 	%r126, %r9, -1879881855;
	add.s32 	%r127, %r10, -1767562579;
	mul.hi.u32 	%r128, %r37, %r19;
	mul.hi.u32 	%r129, %r40, %r125;
	mul.lo.s32 	%r20, %r125, -845247145;
	xor.b32  	%r130, %r122, %r126;
	xor.b32  	%r21, %r130, %r129;
	xor.b32  	%r131, %r120, %r127;
	xor.b32  	%r22, %r131, %r128;
	setp.eq.s32 	%p7, %r11, 1;
	@%p7 bra 	$L__BB1_10;
	setp.eq.s32 	%p8, %r11, 3;
	mov.u32 	%r151, %r6;
	mov.u32 	%r152, %r21;
	mov.u32 	%r153, %r20;
	mov.u32 	%r154, %r22;
	@%p8 bra 	$L__BB1_11;
	setp.ne.s32 	%p9, %r11, 2;
	mov.u32 	%r151, %r5;
	mov.u32 	%r152, %r8;
	mov.u32 	%r153, %r7;
	mov.u32 	%r154, %r6;
	@%p9 bra 	$L__BB1_11;
	mov.u32 	%r151, %r7;
	mov.u32 	%r152, %r6;
	mov.u32 	%r153, %r21;
	mov.u32 	%r154, %r20;
	bra.uni 	$L__BB1_11;
$L__BB1_10:
	mov.u32 	%r151, %r8;
	mov.u32 	%r152, %r7;
	mov.u32 	%r153, %r6;
	mov.u32 	%r154, %r21;
$L__BB1_11:
	ld.param.f32 	%f125, [holographic_step_kernel_param_6];
	ld.param.f32 	%f124, [holographic_step_kernel_param_5];
	ld.param.u64 	%rd27, [holographic_step_kernel_param_2];
	ld.param.u64 	%rd24, [holographic_step_kernel_param_0];
	cvt.rn.f32.u32 	%f42, %r151;
	fma.rn.f32 	%f43, %f42, 0f2F800000, 0f2F000000;
	cvt.rn.f32.u32 	%f44, %r152;
	fma.rn.f32 	%f45, %f44, 0f30C90FDB, 0f30490FDB;
	setp.lt.f32 	%p10, %f43, 0f00800000;
	mul.f32 	%f46, %f43, 0f4B000000;
	selp.f32 	%f47, %f46, %f43, %p10;
	selp.f32 	%f48, 0fC1B80000, 0f00000000, %p10;
	mov.b32 	%r132, %f47;
	add.s32 	%r133, %r132, -1059760811;
	and.b32  	%r134, %r133, -8388608;
	sub.s32 	%r135, %r132, %r134;
	mov.b32 	%f49, %r135;
	cvt.rn.f32.s32 	%f50, %r134;
	fma.rn.f32 	%f51, %f50, 0f34000000, %f48;
	add.f32 	%f52, %f49, 0fBF800000;
	fma.rn.f32 	%f53, %f52, 0fBE055027, 0f3E1039F6;
	fma.rn.f32 	%f54, %f53, %f52, 0fBDF8CDCC;
	fma.rn.f32 	%f55, %f54, %f52, 0f3E0F2955;
	fma.rn.f32 	%f56, %f55, %f52, 0fBE2AD8B9;
	fma.rn.f32 	%f57, %f56, %f52, 0f3E4CED0B;
	fma.rn.f32 	%f58, %f57, %f52, 0fBE7FFF22;
	fma.rn.f32 	%f59, %f58, %f52, 0f3EAAAA78;
	fma.rn.f32 	%f60, %f59, %f52, 0fBF000000;
	mul.f32 	%f61, %f52, %f60;
	fma.rn.f32 	%f62, %f61, %f52, %f52;
	fma.rn.f32 	%f63, %f51, 0f3F317218, %f62;
	setp.gt.u32 	%p11, %r132, 2139095039;
	fma.rn.f32 	%f64, %f47, 0f7F800000, 0f7F800000;
	selp.f32 	%f65, %f64, %f63, %p11;
	setp.eq.f32 	%p12, %f47, 0f00000000;
	mul.f32 	%f66, %f65, 0fC0000000;
	selp.f32 	%f67, 0f7F800000, %f66, %p12;
	sqrt.rn.f32 	%f68, %f67;
	sin.approx.f32 	%f69, %f45;
	cos.approx.f32 	%f70, %f45;
	mul.f32 	%f71, %f68, %f69;
	mul.f32 	%f72, %f68, %f70;
	cvt.rn.f32.u32 	%f73, %r153;
	fma.rn.f32 	%f74, %f73, 0f2F800000, 0f2F000000;
	cvt.rn.f32.u32 	%f75, %r154;
	fma.rn.f32 	%f76, %f75, 0f30C90FDB, 0f30490FDB;
	setp.lt.f32 	%p13, %f74, 0f00800000;
	mul.f32 	%f77, %f74, 0f4B000000;
	selp.f32 	%f78, %f77, %f74, %p13;
	selp.f32 	%f79, 0fC1B80000, 0f00000000, %p13;
	mov.b32 	%r136, %f78;
	add.s32 	%r137, %r136, -1059760811;
	and.b32  	%r138, %r137, -8388608;
	sub.s32 	%r139, %r136, %r138;
	mov.b32 	%f80, %r139;
	cvt.rn.f32.s32 	%f81, %r138;
	fma.rn.f32 	%f82, %f81, 0f34000000, %f79;
	add.f32 	%f83, %f80, 0fBF800000;
	fma.rn.f32 	%f84, %f83, 0fBE055027, 0f3E1039F6;
	fma.rn.f32 	%f85, %f84, %f83, 0fBDF8CDCC;
	fma.rn.f32 	%f86, %f85, %f83, 0f3E0F2955;
	fma.rn.f32 	%f87, %f86, %f83, 0fBE2AD8B9;
	fma.rn.f32 	%f88, %f87, %f83, 0f3E4CED0B;
	fma.rn.f32 	%f89, %f88, %f83, 0fBE7FFF22;
	fma.rn.f32 	%f90, %f89, %f83, 0f3EAAAA78;
	fma.rn.f32 	%f91, %f90, %f83, 0fBF000000;
	mul.f32 	%f92, %f83, %f91;
	fma.rn.f32 	%f93, %f92, %f83, %f83;
	fma.rn.f32 	%f94, %f82, 0f3F317218, %f93;
	setp.gt.u32 	%p14, %r136, 2139095039;
	fma.rn.f32 	%f95, %f78, 0f7F800000, 0f7F800000;
	selp.f32 	%f96, %f95, %f94, %p14;
	setp.eq.f32 	%p15, %f78, 0f00000000;
	mul.f32 	%f97, %f96, 0fC0000000;
	selp.f32 	%f98, 0f7F800000, %f97, %p15;
	sqrt.rn.f32 	%f99, %f98;
	sin.approx.f32 	%f100, %f76;
	mul.f32 	%f101, %f99, %f100;
	st.global.v4.u32 	[%rd1], {%r12, %r150, %r149, %r148};
	mul.lo.s32 	%r140, %r19, -766435501;
	st.global.v4.u32 	[%rd1+16], {%r21, %r20, %r22, %r140};
	mul.f32 	%f102, %f131, 0f3B823854;
	mul.f32 	%f103, %f125, %f102;
	mul.f32 	%f104, %f124, %f103;
	sqrt.rn.f32 	%f105, %f104;
	mul.f32 	%f106, %f71, %f105;
	mul.f32 	%f107, %f72, %f105;
	mul.f32 	%f108, %f101, %f105;
	mul.f32 	%f109, %f125, %f7;
	sub.f32 	%f110, %f15, %f109;
	mul.f32 	%f111, %f125, %f8;
	sub.f32 	%f112, %f16, %f111;
	mul.f32 	%f113, %f125, %f9;
	sub.f32 	%f114, %f17, %f113;
	fma.rn.f32 	%f115, %f124, %f110, %f106;
	fma.rn.f32 	%f116, %f124, %f112, %f107;
	fma.rn.f32 	%f117, %f124, %f114, %f108;
	add.f32 	%f118, %f7, %f115;
	add.f32 	%f119, %f8, %f116;
	add.f32 	%f120, %f9, %f117;
	fma.rn.f32 	%f121, %f124, %f118, %f1;
	fma.rn.f32 	%f122, %f124, %f119, %f2;
	fma.rn.f32 	%f123, %f124, %f120, %f3;
	cvta.to.global.u64 	%rd18, %rd24;
	mov.u32 	%r141, %ctaid.x;
	mov.u32 	%r142, %ntid.x;
	mov.u32 	%r143, %tid.x;
	mad.lo.s32 	%r144, %r141, %r142, %r143;
	mul.wide.s32 	%rd19, %r144, 16;
	add.s64 	%rd20, %rd18, %rd19;
	st.global.v2.f32 	[%rd20], {%f121, %f122};
	st.global.f32 	[%rd20+8], %f123;
	cvta.to.global.u64 	%rd21, %rd27;
	add.s64 	%rd22, %rd21, %rd19;
	st.global.v2.f32 	[%rd22], {%f118, %f119};
	st.global.f32 	[%rd22+8], %f120;
$L__BB1_12:
	ret;

}


// ===== COMPILED SASS (sm_100) =====

	.target	sm_100

	.elftype	@"ET_EXEC"


//--------------------- .note.nv.tkinfo           --------------------------
	.section	.note.nv.tkinfo,"",@"SHT_NOTE"
	.sectionflags	@"SHF_NOTE_NV_TKINFO"
	.tkinfo
        /*0018*/ 	.word	0x00000002
        /*0030*/ 	.string	""
        /*0030*/ 	.string	"ptxas"
        /*0030*/ 	.string	"Cuda compilation tools, release 13.0, V13.0.88"
        /*0030*/ 	.string	"Build cuda_13.0.r13.0/compiler.36424714_0"
        /*0030*/ 	.string	"-arch sm_100 -m 64 "



//--------------------- .note.nv.cuinfo           --------------------------
	.section	.note.nv.cuinfo,"",@"SHT_NOTE"
	.sectionflags	@"SHF_NOTE_NV_CUINFO"
        /*0018*/ 	.short	0x0002
        /*001a*/ 	.short	0x0064
        /*001c*/ 	.short	0x0082
	.zero		2


//--------------------- .nv.info                  --------------------------
	.section	.nv.info,"",@"SHT_CUDA_INFO"
	.align	4


	//----- nvinfo : EIATTR_REGCOUNT
	.align		4
        /*0000*/ 	.byte	0x04, 0x2f
        /*0002*/ 	.short	(.L_10 - .L_9)
	.align		4
.L_9:
        /*0004*/ 	.word	index@(init_rng_kernel)
        /*0008*/ 	.word	0x00000018


	//----- nvinfo : EIATTR_FRAME_SIZE
	.align		4
.L_10:
        /*000c*/ 	.byte	0x04, 0x11
        /*000e*/ 	.short	(.L_12 - .L_11)
	.align		4
.L_11:
        /*0010*/ 	.word	index@(init_rng_kernel)
        /*0014*/ 	.word	0x00000000


	//----- nvinfo : EIATTR_REGCOUNT
	.align		4
.L_12:
        /*0018*/ 	.byte	0x04, 0x2f
        /*001a*/ 	.short	(.L_14 - .L_13)
	.align		4
.L_13:
        /*001c*/ 	.word	index@(holographic_step_kernel)
        /*0020*/ 	.word	0x00000028


	//----- nvinfo : EIATTR_FRAME_SIZE
	.align		4
.L_14:
        /*0024*/ 	.byte	0x04, 0x11
        /*0026*/ 	.short	(.L_16 - .L_15)
	.align		4
.L_15:
        /*0028*/ 	.word	index@($__internal_1_$__cuda_sm3x_div_rn_noftz_f32_slowpath)
        /*002c*/ 	.word	0x00000000


	//----- nvinfo : EIATTR_FRAME_SIZE
	.align		4
.L_16:
        /*0030*/ 	.byte	0x04, 0x11
        /*0032*/ 	.short	(.L_18 - .L_17)
	.align		4
.L_17:
        /*0034*/ 	.word	index@($__internal_0_$__cuda_sm20_sqrt_rn_f32_slowpath)
        /*0038*/ 	.word	0x00000000


	//----- nvinfo : EIATTR_FRAME_SIZE
	.align		4
.L_18:
        /*003c*/ 	.byte	0x04, 0x11
        /*003e*/ 	.short	(.L_20 - .L_19)
	.align		4
.L_19:
        /*0040*/ 	.word	index@(holographic_step_kernel)
        /*0044*/ 	.word	0x00000000


	//----- nvinfo : EIATTR_MIN_STACK_SIZE
	.align		4
.L_20:
        /*0048*/ 	.byte	0x04, 0x12
        /*004a*/ 	.short	(.L_22 - .L_21)
	.align		4
.L_21:
        /*004c*/ 	.word	index@(holographic_step_kernel)
        /*0050*/ 	.word	0x00000000


	//----- nvinfo : EIATTR_MIN_STACK_SIZE
	.align		4
.L_22:
        /*0054*/ 	.byte	0x04, 0x12
        /*0056*/ 	.short	(.L_24 - .L_23)
	.align		4
.L_23:
        /*0058*/ 	.word	index@(init_rng_kernel)
        /*005c*/ 	.word	0x00000000
.L_24:


//--------------------- .nv.compat                --------------------------
	.section	.nv.compat,"",@"SHT_CUDA_COMPAT_INFO"
	.align	4
        /*0000*/ 	.byte	0x02, 0x09, 0x00, 0x00, 0x02, 0x02, 0x01, 0x00, 0x02, 0x05, 0x05, 0x00, 0x03, 0x07, 0x01, 0x01
        /*0010*/ 	.byte	0x02, 0x03, 0x00, 0x00, 0x02, 0x06, 0x01, 0x00, 0x04, 0x0b, 0x08, 0x00, 0x01, 0x00, 0x00, 0x00
        /*0020*/ 	.byte	0x00, 0x00, 0x00, 0x00


//--------------------- .nv.info.holographic_step_kernel --------------------------
	.section	.nv.info.holographic_step_kernel,"",@"SHT_CUDA_INFO"
	.sectionflags	@""
	.align	4


	//----- nvinfo : EIATTR_CUDA_API_VERSION
	.align		4
        /*0000*/ 	.byte	0x04, 0x37
        /*0002*/ 	.short	(.L_26 - .L_25)
.L_25:
        /*0004*/ 	.word	0x00000082


	//----- nvinfo : EIATTR_KPARAM_INFO
	.align		4
.L_26:
        /*0008*/ 	.byte	0x04, 0x17
        /*000a*/ 	.short	(.L_28 - .L_27)
.L_27:
        /*000c*/ 	.word	0x00000000
        /*0010*/ 	.short	0x000d
        /*0012*/ 	.short	0x004c
        /*0014*/ 	.byte	0x00, 0xf0, 0x11, 0x00


	//----- nvinfo : EIATTR_KPARAM_INFO
	.align		4
.L_28:
        /*0018*/ 	.byte	0x04, 0x17
        /*001a*/ 	.short	(.L_30 - .L_29)
.L_29:
        /*001c*/ 	.word	0x00000000
        /*0020*/ 	.short	0x000c
        /*0022*/ 	.short	0x0048
        /*0024*/ 	.byte	0x00, 0xf0, 0x11, 0x00


	//----- nvinfo : EIATTR_KPARAM_INFO
	.align		4
.L_30:
        /*0028*/ 	.byte	0x04, 0x17
        /*002a*/ 	.short	(.L_32 - .L_31)
.L_31:
        /*002c*/ 	.word	0x00000000
        /*0030*/ 	.short	0x000b
        /*0032*/ 	.short	0x0040
        /*0034*/ 	.byte	0x00, 0xf5, 0x21, 0x00


	//----- nvinfo : EIATTR_KPARAM_INFO
	.align		4
.L_32:
        /*0038*/ 	.byte	0x04, 0x17
        /*003a*/ 	.short	(.L_34 - .L_33)
.L_33:
        /*003c*/ 	.word	0x00000000
        /*0040*/ 	.short	0x000a
        /*0042*/ 	.short	0x0038
        /*0044*/ 	.byte	0x00, 0xf0, 0x11, 0x00


	//----- nvinfo : EIATTR_KPARAM_INFO
	.align		4
.L_34:
        /*0048*/ 	.byte	0x04, 0x17
        /*004a*/ 	.short	(.L_36 - .L_35)
.L_35:
        /*004c*/ 	.word	0x00000000
        /*0050*/ 	.short	0x0009
        /*0052*/ 	.short	0x0034
        /*0054*/ 	.byte	0x00, 0xf0, 0x11, 0x00


	//----- nvinfo : EIATTR_KPARAM_INFO
	.align		4
.L_36:
        /*0058*/ 	.byte	0x04, 0x17
        /*005a*/ 	.short	(.L_38 - .L_37)
.L_37:
        /*005c*/ 	.word	0x00000000
        /*0060*/ 	.short	0x0008
        /*0062*/ 	.short	0x0030
        /*0064*/ 	.byte	0x00, 0xf0, 0x11, 0x00


	//----- nvinfo : EIATTR_KPARAM_INFO
	.align		4
.L_38:
        /*0068*/ 	.byte	0x04, 0x17
        /*006a*/ 	.short	(.L_40 - .L_39)
.L_39:
        /*006c*/ 	.word	0x00000000
        /*0070*/ 	.short	0x0007
        /*0072*/ 	.short	0x002c
        /*0074*/ 	.byte	0x00, 0xf0, 0x11, 0x00


	//----- nvinfo : EIATTR_KPARAM_INFO
	.align		4
.L_40:
        /*0078*/ 	.byte	0x04, 0x17
        /*007a*/ 	.short	(.L_42 - .L_41)
.L_41:
        /*007c*/ 	.word	0x00000000
        /*0080*/ 	.short	0x0006
        /*0082*/ 	.short	0x0028
        /*0084*/ 	.byte	0x00, 0xf0, 0x11, 0x00


	//----- nvinfo : EIATTR_KPARAM_INFO
	.align		4
.L_42:
        /*0088*/ 	.byte	0x04, 0x17
        /*008a*/ 	.short	(.L_44 - .L_43)
.L_43:
        /*008c*/ 	.word	0x00000000
        /*0090*/ 	.short	0x0005
        /*0092*/ 	.short	0x0024
        /*0094*/ 	.byte	0x00, 0xf0, 0x11, 0x00


	//----- nvinfo : EIATTR_KPARAM_INFO
	.align		4
.L_44:
        /*0098*/ 	.byte	0x04, 0x17
        /*009a*/ 	.short	(.L_46 - .L_45)
.L_45:
        /*009c*/ 	.word	0x00000000
        /*00a0*/ 	.short	0x0004
        /*00a2*/ 	.short	0x0020
        /*00a4*/ 	.byte	0x00, 0xf0, 0x11, 0x00


	//----- nvinfo : EIATTR_KPARAM_INFO
	.align		4
.L_46:
        /*00a8*/ 	.byte	0x04, 0x17
        /*00aa*/ 	.short	(.L_48 - .L_47)
.L_47:
        /*00ac*/ 	.word	0x00000000
        /*00b0*/ 	.short	0x0003
        /*00b2*/ 	.short	0x0018
        /*00b4*/ 	.byte	0x00, 0xf5, 0x21, 0x00


	//----- nvinfo : EIATTR_KPARAM_INFO
	.align		4
.L_48:
        /*00b8*/ 	.byte	0x04, 0x17
        /*00ba*/ 	.short	(.L_50 - .L_49)
.L_49:
        /*00bc*/ 	.word	0x00000000
        /*00c0*/ 	.short	0x0002
        /*00c2*/ 	.short	0x0010
        /*00c4*/ 	.byte	0x00, 0xf5, 0x21, 0x00


	//----- nvinfo : EIATTR_KPARAM_INFO
	.align		4
.L_50:
        /*00c8*/ 	.byte	0x04, 0x17
        /*00ca*/ 	.short	(.L_52 - .L_51)
.L_51:
        /*00cc*/ 	.word	0x00000000
        /*00d0*/ 	.short	0x0001
        /*00d2*/ 	.short	0x0008
        /*00d4*/ 	.byte	0x00, 0xf5, 0x21, 0x00


	//----- nvinfo : EIATTR_KPARAM_INFO
	.align		4
.L_52:
        /*00d8*/ 	.byte	0x04, 0x17
        /*00da*/ 	.short	(.L_54 - .L_53)
.L_53:
        /*00dc*/ 	.word	0x00000000
        /*00e0*/ 	.short	0x0000
        /*00e2*/ 	.short	0x0000
        /*00e4*/ 	.byte	0x00, 0xf5, 0x21, 0x00


	//----- nvinfo : EIATTR_SPARSE_MMA_MASK
	.align		4
.L_54:
        /*00e8*/ 	.byte	0x03, 0x50
        /*00ea*/ 	.short	0x0000


	//----- nvinfo : EIATTR_MAXREG_COUNT
	.align		4
        /*00ec*/ 	.byte	0x03, 0x1b
        /*00ee*/ 	.short	0x00ff


	//----- nvinfo : EIATTR_MERCURY_ISA_VERSION
	.align		4
        /*00f0*/ 	.byte	0x03, 0x5f
        /*00f2*/ 	.short	0x0101


	//----- nvinfo : EIATTR_UNUSED_LOAD_BYTE_OFFSET
	.align		4
        /*00f4*/ 	.byte	0x04, 0x44
        /*00f6*/ 	.short	(.L_56 - .L_55)


	//   ....[0]....
.L_55:
        /*00f8*/ 	.word	0x000000f0
        /*00fc*/ 	.word	0x00000fff


	//   ....[1]....
        /*0100*/ 	.word	0x00000110
        /*0104*/ 	.word	0x00000fff


	//   ....[2]....
        /*0108*/ 	.word	0x00000130
        /*010c*/ 	.word	0x00000fff


	//   ....[3]....
        /*0110*/ 	.word	0x00000150
        /*0114*/ 	.word	0x00000fff


	//   ....[4]....
        /*0118*/ 	.word	0x00000300
        /*011c*/ 	.word	0x00000fff


	//----- nvinfo : EIATTR_VRC_CTA_INIT_COUNT
	.align		4
.L_56:
        /*0120*/ 	.byte	0x02, 0x4a
	.zero		1
	.zero		1


	//----- nvinfo : EIATTR_EXIT_INSTR_OFFSETS
	.align		4
        /*0124*/ 	.byte	0x04, 0x1c
        /*0126*/ 	.short	(.L_58 - .L_57)


	//   ....[0]....
.L_57:
        /*0128*/ 	.word	0x00000070


	//   ....[1]....
        /*012c*/ 	.word	0x00001370


	//----- nvinfo : EIATTR_CRS_STACK_SIZE
	.align		4
.L_58:
        /*0130*/ 	.byte	0x04, 0x1e
        /*0132*/ 	.short	(.L_60 - .L_59)
.L_59:
        /*0134*/ 	.word	0x00000000


	//----- nvinfo : EIATTR_CBANK_PARAM_SIZE
	.align		4
.L_60:
        /*0138*/ 	.byte	0x03, 0x19
        /*013a*/ 	.short	0x0050


	//----- nvinfo : EIATTR_PARAM_CBANK
	.align		4
        /*013c*/ 	.byte	0x04, 0x0a
        /*013e*/ 	.short	(.L_62 - .L_61)
	.align		4
.L_61:
        /*0140*/ 	.word	index@(.nv.constant0.holographic_step_kernel)
        /*0144*/ 	.short	0x0380
        /*0146*/ 	.short	0x0050


	//----- nvinfo : EIATTR_SW_WAR
	.align		4
.L_62:
        /*0148*/ 	.byte	0x04, 0x36
        /*014a*/ 	.short	(.L_64 - .L_63)
.L_63:
        /*014c*/ 	.word	0x00000008
.L_64:


//--------------------- .nv.info.init_rng_kernel  --------------------------
	.section	.nv.info.init_rng_kernel,"",@"SHT_CUDA_INFO"
	.sectionflags	@""
	.align	4


	//----- nvinfo : EIATTR_CUDA_API_VERSION
	.align		4
        /*0000*/ 	.byte	0x04, 0x37
        /*0002*/ 	.short	(.L_66 - .L_65)
.L_65:
        /*0004*/ 	.word	0x00000082


	//----- nvinfo : EIATTR_KPARAM_INFO
	.align		4
.L_66:
        /*0008*/ 	.byte	0x04, 0x17
        /*000a*/ 	.short	(.L_68 - .L_67)
.L_67:
        /*000c*/ 	.word	0x00000000
        /*0010*/ 	.short	0x0002
        /*0012*/ 	.short	0x0010
        /*0014*/ 	.byte	0x00, 0xf0, 0x11, 0x00


	//----- nvinfo : EIATTR_KPARAM_INFO
	.align		4
.L_68:
        /*0018*/ 	.byte	0x04, 0x17
        /*001a*/ 	.short	(.L_70 - .L_69)
.L_69:
        /*001c*/ 	.word	0x00000000
        /*0020*/ 	.short	0x0001
        /*0022*/ 	.short	0x0008
        /*0024*/ 	.byte	0x00, 0xf5, 0x21, 0x00


	//----- nvinfo : EIATTR_KPARAM_INFO
	.align		4
.L_70:
        /*0028*/ 	.byte	0x04, 0x17
        /*002a*/ 	.short	(.L_72 - .L_71)
.L_71:
        /*002c*/ 	.word	0x00000000
        /*0030*/ 	.short	0x0000
        /*0032*/ 	.short	0x0000
        /*0034*/ 	.byte	0x00, 0xf0, 0x21, 0x00


	//----- nvinfo : EIATTR_SPARSE_MMA_MASK
	.align		4
.L_72:
        /*0038*/ 	.byte	0x03, 0x50
        /*003a*/ 	.short	0x0000


	//----- nvinfo : EIATTR_MAXREG_COUNT
	.align		4
        /*003c*/ 	.byte	0x03, 0x1b
        /*003e*/ 	.short	0x00ff


	//----- nvinfo : EIATTR_MERCURY_ISA_VERSION
	.align		4
        /*0040*/ 	.byte	0x03, 0x5f
        /*0042*/ 	.short	0x0101


	//----- nvinfo : EIATTR_VRC_CTA_INIT_COUNT
	.align		4
        /*0044*/ 	.byte	0x02, 0x4a
	.zero		1
	.zero		1


	//----- nvinfo : EIATTR_EXIT_INSTR_OFFSETS
	.align		4
        /*0048*/ 	.byte	0x04, 0x1c
        /*004a*/ 	.short	(.L_74 - .L_73)


	//   ....[0]....
.L_73:
        /*004c*/ 	.word	0x00000070


	//   ....[1]....
        /*0050*/ 	.word	0x00000510


	//----- nvinfo : EIATTR_CBANK_PARAM_SIZE
	.align		4
.L_74:
        /*0054*/ 	.byte	0x03, 0x19
        /*0056*/ 	.short	0x0014


	//----- nvinfo : EIATTR_PARAM_CBANK
	.align		4
        /*0058*/ 	.byte	0x04, 0x0a
        /*005a*/ 	.short	(.L_76 - .L_75)
	.align		4
.L_75:
        /*005c*/ 	.word	index@(.nv.constant0.init_rng_kernel)
        /*0060*/ 	.short	0x0380
        /*0062*/ 	.short	0x0014


	//----- nvinfo : EIATTR_SW_WAR
	.align		4
.L_76:
        /*0064*/ 	.byte	0x04, 0x36
        /*0066*/ 	.short	(.L_78 - .L_77)
.L_77:
        /*0068*/ 	.word	0x00000008
.L_78:


//--------------------- .nv.callgraph             --------------------------
	.section	.nv.callgraph,"",@"SHT_CUDA_CALLGRAPH"
	.align	4
	.sectionentsize	8
	.align		4
        /*0000*/ 	.word	0x00000000
	.align		4
        /*0004*/ 	.word	0xffffffff
	.align		4
        /*0008*/ 	.word	0x00000000
	.align		4
        /*000c*/ 	.word	0xfffffffe
	.align		4
        /*0010*/ 	.word	0x00000000
	.align		4
        /*0014*/ 	.word	0xfffffffd
	.align		4
        /*0018*/ 	.word	0x00000000
	.align		4
        /*001c*/ 	.word	0xfffffffc


//--------------------- .nv.constant4             --------------------------
	.section	.nv.constant4,"a",@progbits
	.align	8
	.align		8
.nv.constant4:
        /*0000*/ 	.dword	precalc_xorwow_matrix
	.align		8
        /*0008*/ 	.dword	precalc_xorwow_offset_matrix
	.align		8
        /*0010*/ 	.dword	mrg32k3aM1
	.align		8
        /*0018*/ 	.dword	mrg32k3aM2
	.align		8
        /*0020*/ 	.dword	mrg32k3aM1SubSeq
	.align		8
        /*0028*/ 	.dword	mrg32k3aM2SubSeq
	.align		8
        /*0030*/ 	.dword	mrg32k3aM1Seq
	.align		8
        /*0038*/ 	.dword	mrg32k3aM2Seq


//--------------------- .nv.constant3             --------------------------
	.section	.nv.constant3,"a",@progbits
	.align	8
.nv.constant3:
	.type		__cr_lgamma_table,@object
	.size		__cr_lgamma_table,(.L_8 - __cr_lgamma_table)
__cr_lgamma_table:
        /*0000*/ 	.byte	0x00, 0x00, 0x00, 0x00, 0x00, 0x00, 0x00, 0x00, 0x00, 0x00, 0x00, 0x00, 0x00, 0x00, 0x00, 0x00
        /*0010*/ 	.byte	0xef, 0x39, 0xfa, 0xfe, 0x42, 0x2e, 0xe6, 0x3f, 0x02, 0x20, 0x2a, 0xfa, 0x0b, 0xab, 0xfc, 0x3f
        /*0020*/ 	.byte	0xf9, 0x2c, 0x92, 0x7c, 0xa7, 0x6c, 0x09, 0x40, 0xc9, 0x79, 0x44, 0x3c, 0x64, 0x26, 0x13, 0x40
        /*0030*/ 	.byte	0xca, 0x01, 0xcf, 0x3a, 0x27, 0x51, 0x1a, 0x40, 0x30, 0xcc, 0x2d, 0xf3, 0xe1, 0x0c, 0x21, 0x40
        /*0040*/ 	.byte	0x0d, 0xb7, 0xfc, 0x82, 0x8e, 0x35, 0x25, 0x40
.L_8:


//--------------------- .text.holographic_step_kernel --------------------------
	.section	.text.holographic_step_kernel,"ax",@progbits
	.align	128
        .global         holographic_step_kernel
        .type           holographic_step_kernel,@function
        .size           holographic_step_kernel,(.L_x_28 - holographic_step_kernel)
        .other          holographic_step_kernel,@"STO_CUDA_ENTRY STV_DEFAULT"
holographic_step_kernel:
.text.holographic_step_kernel:
[----:B------:R-:W-:Y:S01]  /*0000*/  LDC R1, c[0x0][0x37c] ;  /* 0x0000df00ff017b82 */ /* 0x000fe20000000800 */
[----:B------:R-:W0:Y:S07]  /*0010*/  S2R R3, SR_TID.X ;  /* 0x0000000000037919 */ /* 0x000e2e0000002100 */
[----:B------:R-:W0:Y:S01]  /*0020*/  S2UR UR4, SR_CTAID.X ;  /* 0x00000000000479c3 */ /* 0x000e220000002500 */
[----:B------:R-:W1:Y:S07]  /*0030*/  LDCU UR5, c[0x0][0x3a0] ;  /* 0x00007400ff0577ac */ /* 0x000e6e0008000800 */
[----:B------:R-:W0:Y:S02]  /*0040*/  LDC R36, c[0x0][0x360] ;  /* 0x0000d800ff247b82 */ /* 0x000e240000000800 */
[----:B0-----:R-:W-:-:S05]  /*0050*/  IMAD R36, R36, UR4, R3 ;  /* 0x0000000424247c24 */ /* 0x001fca000f8e0203 */
[----:B-1----:R-:W-:-:S13]  /*0060*/  ISETP.GE.AND P0, PT, R36, UR5, PT ;  /* 0x0000000524007c0c */ /* 0x002fda000bf06270 */
[----:B------:R-:W-:Y:S05]  /*0070*/  @P0 EXIT ;  /* 0x000000000000094d */ /* 0x000fea0003800000 */
[----:B------:R-:W0:Y:S01]  /*0080*/  LDC.64 R28, c[0x0][0x380] ;  /* 0x0000e000ff1c7b82 */ /* 0x000e220000000a00 */
[----:B------:R-:W1:Y:S01]  /*0090*/  LDCU.64 UR4, c[0x0][0x358] ;  /* 0x00006b00ff0477ac */ /* 0x000e620008000a00 */
[----:B------:R-:W2:Y:S06]  /*00a0*/  LDCU UR6, c[0x0][0x3cc] ;  /* 0x00007980ff0677ac */ /* 0x000eac0008000800 */
[----:B------:R-:W3:Y:S08]  /*00b0*/  LDC.64 R24, c[0x0][0x388] ;  /* 0x0000e200ff187b82 */ /* 0x000ef00000000a00 */
[----:B------:R-:W4:Y:S08]  /*00c0*/  LDC.64 R20, c[0x0][0x390] ;  /* 0x0000e400ff147b82 */ /* 0x000f300000000a00 */
[----:B------:R-:W2:Y:S01]  /*00d0*/  LDC.64 R16, c[0x0][0x398] ;  /* 0x0000e600ff107b82 */ /* 0x000ea20000000a00 */
[----:B0-----:R-:W-:-:S06]  /*00e0*/  IMAD.WIDE R28, R36, 0x10, R28 ;  /* 0x00000010241c7825 */ /* 0x001fcc00078e021c */
[----:B-1----:R-:W5:Y:S01]  /*00f0*/  LDG.E.128 R28, desc[UR4][R28.64] ;  /* 0x000000041c1c7981 */ /* 0x002f62000c1e1d00 */
[----:B---3--:R-:W-:-:S06]  /*0100*/  IMAD.WIDE R24, R36, 0x10, R24 ;  /* 0x0000001024187825 */ /* 0x008fcc00078e0218 */
[----:B------:R-:W5:Y:S01]  /*0110*/  LDG.E.128.CONSTANT R24, desc[UR4][R24.64] ;  /* 0x0000000418187981 */ /* 0x000f62000c1e9d00 */
[----:B----4-:R-:W-:-:S06]  /*0120*/  IMAD.WIDE R20, R36, 0x10, R20 ;  /* 0x0000001024147825 */ /* 0x010fcc00078e0214 */
[----:B------:R-:W5:Y:S01]  /*0130*/  LDG.E.128 R20, desc[UR4][R20.64] ;  /* 0x0000000414147981 */ /* 0x000f62000c1e1d00 */
[----:B--2---:R-:W-:-:S06]  /*0140*/  IMAD.WIDE R16, R36, 0x10, R16 ;  /* 0x0000001024107825 */ /* 0x004fcc00078e0210 */
[----:B------:R-:W5:Y:S01]  /*0150*/  LDG.E.128.CONSTANT R16, desc[UR4][R16.64] ;  /* 0x0000000410107981 */ /* 0x000f62000c1e9d00 */
[----:B------:R-:W0:Y:S01]  /*0160*/  LDCU UR7, c[0x0][0x3b0] ;  /* 0x00007600ff0777ac */ /* 0x000e220008000800 */
[----:B------:R-:W-:Y:S01]  /*0170*/  UISETP.GE.AND UP0, UPT, UR6, 0x1, UPT ;  /* 0x000000010600788c */ /* 0x000fe2000bf06270 */
[----:B0-----:R-:W-:-:S08]  /*0180*/  MOV R0, UR7 ;  /* 0x0000000700007c02 */ /* 0x001fd00008000f00 */
[----:B------:R-:W-:Y:S05]  /*0190*/  BRA.U !UP0, `(.L_x_0) ;  /* 0x00000001084c7547 */ /* 0x000fea000b800000 */
[----:B------:R-:W-:Y:S01]  /*01a0*/  I2FP.F32.U32 R3, UR6 ;  /* 0x0000000600037c45 */ /* 0x000fe20008201000 */
[----:B------:R-:W0:Y:S03]  /*01b0*/  LDCU UR6, c[0x0][0x3c8] ;  /* 0x00007900ff0677ac */ /* 0x000e260008000800 */
[----:B------:R-:W1:Y:S01]  /*01c0*/  MUFU.RCP R2, R3 ;  /* 0x0000000300027308 */ /* 0x000e620000001000 */
[----:B0-----:R-:W-:Y:S01]  /*01d0*/  I2FP.F32.S32 R0, UR6 ;  /* 0x0000000600007c45 */ /* 0x001fe20008201400 */
[----:B-1----:R-:W-:-:S06]  /*01e0*/  FFMA R5, -R3, R2, 1 ;  /* 0x3f80000003057423 */ /* 0x002fcc0000000102 */
[----:B------:R-:W0:Y:S01]  /*01f0*/  FCHK P0, R0, R3 ;  /* 0x0000000300007302 */ /* 0x000e220000000000 */
[----:B------:R-:W-:-:S04]  /*0200*/  FFMA R5, R2, R5, R2 ;  /* 0x0000000502057223 */ /* 0x000fc80000000002 */
[----:B------:R-:W-:-:S04]  /*0210*/  FFMA R2, R0, R5, RZ ;  /* 0x0000000500027223 */ /* 0x000fc800000000ff */
[----:B------:R-:W-:-:S04]  /*0220*/  FFMA R4, -R3, R2, R0 ;  /* 0x0000000203047223 */ /* 0x000fc80000000100 */
[----:B------:R-:W-:Y:S01]  /*0230*/  FFMA R2, R5, R4, R2 ;  /* 0x0000000405027223 */ /* 0x000fe20000000002 */
[----:B0-----:R-:W-:Y:S06]  /*0240*/  @!P0 BRA `(.L_x_1) ;  /* 0x00000000000c8947 */ /* 0x001fec0003800000 */
[----:B------:R-:W-:-:S07]  /*0250*/  MOV R2, 0x270 ;  /* 0x0000027000027802 */ /* 0x000fce0000000f00 */
[----:B-----5:R-:W-:Y:S05]  /*0260*/  CALL.REL.NOINC `($__internal_1_$__cuda_sm3x_div_rn_noftz_f32_slowpath) ;  /* 0x00000010009c7944 */ /* 0x020fea0003c00000 */
[----:B------:R-:W-:-:S07]  /*0270*/  MOV R2, R0 ;  /* 0x0000000000027202 */ /* 0x000fce0000000f00 */
.L_x_1:
[----:B------:R-:W0:Y:S01]  /*0280*/  LDC R5, c[0x0][0x3ac] ;  /* 0x0000eb00ff057b82 */ /* 0x000e220000000800 */
[----:B------:R-:W0:Y:S01]  /*0290*/  LDCU UR6, c[0x0][0x3b0] ;  /* 0x00007600ff0677ac */ /* 0x000e220008000800 */
[----:B------:R-:W-:Y:S01]  /*02a0*/  FMNMX.NAN R2, R2, 1, PT ;  /* 0x3f80000002027809 */ /* 0x000fe20003820000 */
[----:B0-----:R-:W-:-:S04]  /*02b0*/  FADD R3, -R5, UR6 ;  /* 0x0000000605037e21 */ /* 0x001fc80008000100 */
[----:B------:R-:W-:-:S07]  /*02c0*/  FFMA R0, R2, R3, R5 ;  /* 0x0000000302007223 */ /* 0x000fce0000000005 */
.L_x_0:
[----:B------:R-:W0:Y:S02]  /*02d0*/  LDC.64 R2, c[0x0][0x3c0] ;  /* 0x0000f000ff027b82 */ /* 0x000e240000000a00 */
[----:B0-----:R-:W-:-:S05]  /*02e0*/  IMAD.WIDE R36, R36, 0x40, R2 ;  /* 0x0000004024247825 */ /* 0x001fca00078e0202 */
[----:B------:R-:W2:Y:S04]  /*02f0*/  LDG.E.128 R12, desc[UR4][R36.64] ;  /* 0x00000004240c7981 */ /* 0x000ea8000c1e1d00 */
[----:B------:R0:W5:Y:S04]  /*0300*/  LDG.E.128 R8, desc[UR4][R36.64+0x20] ;  /* 0x0000200424087981 */ /* 0x000168000c1e1d00 */
[----:B------:R0:W5:Y:S01]  /*0310*/  LDG.E.128 R4, desc[UR4][R36.64+0x10] ;  /* 0x0000100424047981 */ /* 0x000162000c1e1d00 */
[----:B------:R-:W-:Y:S01]  /*0320*/  BSSY.RECONVERGENT B0, `(.L_x_2) ;  /* 0x000000e000007945 */ /* 0x000fe20003800200 */
[----:B--2--5:R-:W-:-:S05]  /*0330*/  IMAD.MOV.U32 R19, RZ, RZ, R12 ;  /* 0x000000ffff137224 */ /* 0x024fca00078e000c */
[----:B------:R-:W-:-:S04]  /*0340*/  IADD3 R12, PT, PT, R19, 0x1, RZ ;  /* 0x00000001130c7810 */ /* 0x000fc80007ffe0ff */
[C---:B------:R-:W-:Y:S01]  /*0350*/  ISETP.NE.AND P0, PT, R12.reuse, RZ, PT ;  /* 0x000000ff0c00720c */ /* 0x040fe20003f05270 */
[----:B------:R-:W-:-:S12]  /*0360*/  IMAD.HI.U32 R2, R12, -0x2daee0ad, RZ ;  /* 0xd2511f530c027827 */ /* 0x000fd800078e00ff */
[----:B0-----:R-:W-:Y:S05]  /*0370*/  @P0 BRA `(.L_x_3) ;  /* 0x0000000000200947 */ /* 0x001fea0003800000 */
[----:B------:R-:W-:-:S04]  /*0380*/  IADD3 R13, PT, PT, R13, 0x1, RZ ;  /* 0x000000010d0d7810 */ /* 0x000fc80007ffe0ff */
[----:B------:R-:W-:-:S13]  /*0390*/  ISETP.NE.AND P0, PT, R13, RZ, PT ;  /* 0x000000ff0d00720c */ /* 0x000fda0003f05270 */
[----:B------:R-:W-:Y:S01]  /*03a0*/  @!P0 VIADD R14, R14, 0x1 ;  /* 0x000000010e0e8836 */ /* 0x000fe20000000000 */
[----:B------:R-:W-:Y:S01]  /*03b0*/  @!P0 IADD3 R3, PT, PT, R15, 0x1, RZ ;  /* 0x000000010f038810 */ /* 0x000fe20007ffe0ff */
[----:B------:R-:W-:-:S03]  /*03c0*/  @!P0 IMAD.MOV.U32 R13, RZ, RZ, RZ ;  /* 0x000000ffff0d8224 */ /* 0x000fc600078e00ff */
[----:B------:R-:W-:-:S13]  /*03d0*/  ISETP.NE.AND P1, PT, R14, RZ, !P0 ;  /* 0x000000ff0e00720c */ /* 0x000fda0004725270 */
[----:B------:R-:W-:-:S04]  /*03e0*/  @P1 IADD3 R3, PT, PT, R15, RZ, RZ ;  /* 0x000000ff0f031210 */ /* 0x000fc80007ffe0ff */
[----:B------:R-:W-:-:S07]  /*03f0*/  @!P0 MOV R15, R3 ;  /* 0x00000003000f8202 */ /* 0x000fce0000000f00 */
.L_x_3:
[----:B------:R-:W-:Y:S05]  /*0400*/  BSYNC.RECONVERGENT B0 ;  /* 0x0000000000007941 */ /* 0x000fea0003800200 */
.L_x_2:
[----:B------:R-:W-:Y:S01]  /*0410*/  LOP3.LUT R34, R15, R9, R2, 0x96, !PT ;  /* 0x000000090f227212 */ /* 0x000fe200078e9602 */
[----:B------:R-:W-:Y:S01]  /*0420*/  IMAD.WIDE.U32 R2, R14, -0x326172a9, RZ ;  /* 0xcd9e8d570e027825 */ /* 0x000fe200078e00ff */
[----:B------:R-:W-:Y:S01]  /*0430*/  IADD3 R11, PT, PT, R8, -0x61c88647, RZ ;  /* 0x9e3779b9080b7810 */ /* 0x000fe20007ffe0ff */
[----:B------:R-:W-:Y:S01]  /*0440*/  BSSY.RECONVERGENT B0, `(.L_x_4) ;  /* 0x0000050000007945 */ /* 0x000fe20003800200 */
[----:B------:R-:W-:Y:S01]  /*0450*/  ISETP.NE.AND P0, PT, R10, 0x1, PT ;  /* 0x000000010a00780c */ /* 0x000fe20003f05270 */
[----:B------:R-:W-:-:S04]  /*0460*/  IMAD.WIDE.U32 R34, R34, -0x326172a9, RZ ;  /* 0xcd9e8d5722227825 */ /* 0x000fc800078e00ff */
[----:B------:R-:W-:Y:S01]  /*0470*/  IMAD.MOV.U32 R32, RZ, RZ, -0x2daee0ad ;  /* 0xd2511f53ff207424 */ /* 0x000fe200078e00ff */
[----:B------:R-:W-:Y:S02]  /*0480*/  LOP3.LUT R35, R11, R2, R35, 0x96, !PT ;  /* 0x000000020b237212 */ /* 0x000fe400078e9623 */
[----:B------:R-:W-:Y:S01]  /*0490*/  LOP3.LUT R2, R13, R8, R3, 0x96, !PT ;  /* 0x000000080d027212 */ /* 0x000fe200078e9603 */
[----:B------:R-:W-:Y:S01]  /*04a0*/  IMAD R19, R19, R32, -0x2daee0ad ;  /* 0xd2511f5313137424 */ /* 0x000fe200078e0220 */
[----:B------:R-:W-:-:S03]  /*04b0*/  IADD3 R11, PT, PT, R9, -0x4498517b, RZ ;  /* 0xbb67ae85090b7810 */ /* 0x000fc60007ffe0ff */
[----:B------:R-:W-:-:S05]  /*04c0*/  IMAD.WIDE.U32 R2, R2, -0x2daee0ad, RZ ;  /* 0xd2511f5302027825 */ /* 0x000fca00078e00ff */
[----:B------:R-:W-:Y:S02]  /*04d0*/  LOP3.LUT R11, R11, R19, R3, 0x96, !PT ;  /* 0x000000130b0b7212 */ /* 0x000fe400078e9603 */
[----:B------:R-:W-:-:S03]  /*04e0*/  IADD3 R3, PT, PT, R8, 0x3c6ef372, RZ ;  /* 0x3c6ef37208037810 */ /* 0x000fc60007ffe0ff */
[----:B------:R-:W-:-:S05]  /*04f0*/  IMAD.WIDE.U32 R32, R11, -0x326172a9, RZ ;  /* 0xcd9e8d570b207825 */ /* 0x000fca00078e00ff */
[----:B------:R-:W-:Y:S01]  /*0500*/  LOP3.LUT R11, R33, R34, R3, 0x96, !PT ;  /* 0x00000022210b7212 */ /* 0x000fe200078e9603 */
[----:B------:R-:W-:-:S04]  /*0510*/  IMAD.WIDE.U32 R34, R35, -0x2daee0ad, RZ ;  /* 0xd2511f5323227825 */ /* 0x000fc800078e00ff */
[----:B------:R-:W-:-:S05]  /*0520*/  VIADD R3, R9, 0x76cf5d0a ;  /* 0x76cf5d0a09037836 */ /* 0x000fca0000000000 */
[----:B------:R-:W-:Y:S01]  /*0530*/  LOP3.LUT R35, R35, R2, R3, 0x96, !PT ;  /* 0x0000000223237212 */ /* 0x000fe200078e9603 */
[----:B------:R-:W-:Y:S01]  /*0540*/  IMAD.WIDE.U32 R2, R11, -0x2daee0ad, RZ ;  /* 0xd2511f530b027825 */ /* 0x000fe200078e00ff */
[----:B------:R-:W-:-:S04]  /*0550*/  IADD3 R11, PT, PT, R9, 0x32370b8f, RZ ;  /* 0x32370b8f090b7810 */ /* 0x000fc80007ffe0ff */
[----:B------:R-:W-:Y:S01]  /*0560*/  LOP3.LUT R3, R3, R34, R11, 0x96, !PT ;  /* 0x0000002203037212 */ /* 0x000fe200078e960b */
[----:B------:R-:W-:Y:S01]  /*0570*/  IMAD.WIDE.U32 R34, R35, -0x326172a9, RZ ;  /* 0xcd9e8d5723227825 */ /* 0x000fe200078e00ff */
[----:B------:R-:W-:-:S04]  /*0580*/  IADD3 R11, PT, PT, R8, -0x255992d5, RZ ;  /* 0xdaa66d2b080b7810 */ /* 0x000fc80007ffe0ff */
[----:B------:R-:W-:Y:S01]  /*0590*/  LOP3.LUT R32, R35, R32, R11, 0x96, !PT ;  /* 0x0000002023207212 */ /* 0x000fe200078e960b */
[----:B------:R-:W-:-:S04]  /*05a0*/  VIADD R11, R9, 0xed9eba14 ;  /* 0xed9eba14090b7836 */ /* 0x000fc80000000000 */
[----:B------:R-:W-:-:S05]  /*05b0*/  IMAD.WIDE.U32 R32, R32, -0x2daee0ad, RZ ;  /* 0xd2511f5320207825 */ /* 0x000fca00078e00ff */
[----:B------:R-:W-:Y:S01]  /*05c0*/  LOP3.LUT R33, R33, R2, R11, 0x96, !PT ;  /* 0x0000000221217212 */ /* 0x000fe200078e960b */
[----:B------:R-:W-:Y:S01]  /*05d0*/  IMAD.WIDE.U32 R2, R3, -0x326172a9, RZ ;  /* 0xcd9e8d5703027825 */ /* 0x000fe200078e00ff */
[----:B------:R-:W-:-:S04]  /*05e0*/  IADD3 R11, PT, PT, R8, 0x78dde6e4, RZ ;  /* 0x78dde6e4080b7810 */ /* 0x000fc80007ffe0ff */
[----:B------:R-:W-:Y:S02]  /*05f0*/  LOP3.LUT R34, R3, R34, R11, 0x96, !PT ;  /* 0x0000002203227212 */ /* 0x000fe400078e960b */
[C---:B------:R-:W-:Y:S02]  /*0600*/  IADD3 R3, PT, PT, R9.reuse, -0x56f99767, RZ ;  /* 0xa906689909037810 */ /* 0x040fe40007ffe0ff */
[----:B------:R-:W-:Y:S01]  /*0610*/  IADD3 R11, PT, PT, R9, 0x646e171e, RZ ;  /* 0x646e171e090b7810 */ /* 0x000fe20007ffe0ff */
[----:B------:R-:W-:-:S05]  /*0620*/  IMAD.WIDE.U32 R34, R34, -0x2daee0ad, RZ ;  /* 0xd2511f5322227825 */ /* 0x000fca00078e00ff */
[----:B------:R-:W-:Y:S01]  /*0630*/  LOP3.LUT R35, R35, R32, R3, 0x96, !PT ;  /* 0x0000002023237212 */ /* 0x000fe200078e9603 */
[----:B------:R-:W-:-:S04]  /*0640*/  IMAD.WIDE.U32 R32, R33, -0x326172a9, RZ ;  /* 0xcd9e8d5721207825 */ /* 0x000fc800078e00ff */
[----:B------:R-:W-:-:S05]  /*0650*/  VIADD R3, R8, 0x1715609d ;  /* 0x1715609d08037836 */ /* 0x000fca0000000000 */
[----:B------:R-:W-:-:S05]  /*0660*/  LOP3.LUT R3, R33, R2, R3, 0x96, !PT ;  /* 0x0000000221037212 */ /* 0x000fca00078e9603 */
[----:B------:R-:W-:-:S05]  /*0670*/  IMAD.WIDE.U32 R2, R3, -0x2daee0ad, RZ ;  /* 0xd2511f5303027825 */ /* 0x000fca00078e00ff */
        /* <DEDUP_REMOVED lines=11> */
[----:B------:R-:W-:Y:S01]  /*0730*/  IADD3 R9, PT, PT, R9, -0x695add53, RZ ;  /* 0x96a522ad09097810 */ /* 0x000fe20007ffe0ff */
[----:B------:R-:W-:-:S05]  /*0740*/  IMAD.WIDE.U32 R34, R34, -0x2daee0ad, RZ ;  /* 0xd2511f5322227825 */ /* 0x000fca00078e00ff */
[----:B------:R-:W-:Y:S01]  /*0750*/  LOP3.LUT R3, R35, R32, R3, 0x96, !PT ;  /* 0x0000002023037212 */ /* 0x000fe200078e9603 */
[----:B------:R-:W-:-:S04]  /*0760*/  IMAD.WIDE.U32 R32, R33, -0x326172a9, RZ ;  /* 0xcd9e8d5721207825 */ /* 0x000fc800078e00ff */
[----:B------:R-:W-:-:S05]  /*0770*/  VIADD R35, R8, 0xf1bbcdc8 ;  /* 0xf1bbcdc808237836 */ /* 0x000fca0000000000 */
[----:B------:R-:W-:-:S05]  /*0780*/  LOP3.LUT R35, R33, R2, R35, 0x96, !PT ;  /* 0x0000000221237212 */ /* 0x000fca00078e9623 */
[----:B------:R-:W-:-:S05]  /*0790*/  IMAD.HI.U32 R2, R35, -0x2daee0ad, RZ ;  /* 0xd2511f5323027827 */ /* 0x000fca00078e00ff */
[----:B------:R-:W-:Y:S01]  /*07a0*/  LOP3.LUT R34, R2, R34, R9, 0x96, !PT ;  /* 0x0000002202227212 */ /* 0x000fe200078e9609 */
[----:B------:R-:W-:Y:S01]  /*07b0*/  IMAD.WIDE.U32 R2, R3, -0x326172a9, RZ ;  /* 0xcd9e8d5703027825 */ /* 0x000fe200078e00ff */
[----:B------:R-:W-:-:S04]  /*07c0*/  IADD3 R9, PT, PT, R8, -0x700cb87f, RZ ;  /* 0x8ff3478108097810 */ /* 0x000fc80007ffe0ff */
[----:B------:R-:W-:Y:S01]  /*07d0*/  LOP3.LUT R32, R3, R32, R9, 0x96, !PT ;  /* 0x0000002003207212 */ /* 0x000fe200078e9609 */
[----:B------:R-:W-:Y:S06]  /*07e0*/  @!P0 BRA `(.L_x_5) ;  /* 0x0000000000448947 */ /* 0x000fec0003800000 */
[----:B------:R-:W-:Y:S01]  /*07f0*/  ISETP.NE.AND P0, PT, R10, 0x3, PT ;  /* 0x000000030a00780c */ /* 0x000fe20003f05270 */
[----:B------:R-:W-:Y:S01]  /*0800*/  IMAD.MOV.U32 R19, RZ, RZ, R7 ;  /* 0x000000ffff137224 */ /* 0x000fe200078e0007 */
[----:B------:R-:W-:Y:S01]  /*0810*/  MOV R11, R32 ;  /* 0x00000020000b7202 */ /* 0x000fe20000000f00 */
[----:B------:R-:W-:Y:S01]  /*0820*/  IMAD.MOV.U32 R9, RZ, RZ, R34 ;  /* 0x000000ffff097224 */ /* 0x000fe200078e0022 */
[----:B------:R-:W-:-:S09]  /*0830*/  MOV R8, R2 ;  /* 0x0000000200087202 */ /* 0x000fd20000000f00 */
[----:B------:R-:W-:Y:S05]  /*0840*/  @!P0 BRA `(.L_x_6) ;  /* 0x00000000003c8947 */ /* 0x000fea0003800000 */
[----:B------:R-:W-:Y:S01]  /*0850*/  ISETP.NE.AND P0, PT, R10, 0x2, PT ;  /* 0x000000020a00780c */ /* 0x000fe20003f05270 */
[----:B------:R-:W-:Y:S01]  /*0860*/  IMAD.MOV.U32 R8, RZ, RZ, R6 ;  /* 0x000000ffff087224 */ /* 0x000fe200078e0006 */
[----:B------:R-:W-:Y:S02]  /*0870*/  MOV R19, R4 ;  /* 0x0000000400137202 */ /* 0x000fe40000000f00 */
[----:B------:R-:W-:Y:S02]  /*0880*/  MOV R11, R5 ;  /* 0x00000005000b7202 */ /* 0x000fe40000000f00 */
[----:B------:R-:W-:-:S07]  /*0890*/  MOV R9, R7 ;  /* 0x0000000700097202 */ /* 0x000fce0000000f00 */
[----:B------:R-:W-:Y:S05]  /*08a0*/  @P0 BRA `(.L_x_6) ;  /* 0x0000000000240947 */ /* 0x000fea0003800000 */
[----:B------:R-:W-:Y:S01]  /*08b0*/  MOV R19, R6 ;  /* 0x0000000600137202 */ /* 0x000fe20000000f00 */
[----:B------:R-:W-:Y:S01]  /*08c0*/  IMAD.MOV.U32 R11, RZ, RZ, R7 ;  /* 0x000000ffff0b7224 */ /* 0x000fe200078e0007 */
[----:B------:R-:W-:Y:S02]  /*08d0*/  MOV R8, R32 ;  /* 0x0000002000087202 */ /* 0x000fe40000000f00 */
[----:B------:R-:W-:Y:S01]  /*08e0*/  MOV R9, R2 ;  /* 0x0000000200097202 */ /* 0x000fe20000000f00 */
[----:B------:R-:W-:Y:S06]  /*08f0*/  BRA `(.L_x_6) ;  /* 0x0000000000107947 */ /* 0x000fec0003800000 */
.L_x_5:
[----:B------:R-:W-:Y:S01]  /*0900*/  IMAD.MOV.U32 R19, RZ, RZ, R5 ;  /* 0x000000ffff137224 */ /* 0x000fe200078e0005 */
[----:B------:R-:W-:Y:S01]  /*0910*/  MOV R11, R6 ;  /* 0x00000006000b7202 */ /* 0x000fe20000000f00 */
[----:B------:R-:W-:Y:S01]  /*0920*/  IMAD.MOV.U32 R9, RZ, RZ, R32 ;  /* 0x000000ffff097224 */ /* 0x000fe200078e0020 */
[----:B------:R-:W-:-:S07]  /*0930*/  MOV R8, R7 ;  /* 0x0000000700087202 */ /* 0x000fce0000000f00 */
.L_x_6:
[----:B------:R-:W-:Y:S05]  /*0940*/  BSYNC.RECONVERGENT B0 ;  /* 0x0000000000007941 */ /* 0x000fea0003800200 */
.L_x_4:
[----:B------:R-:W-:Y:S01]  /*0950*/  HFMA2 R4, -RZ, RZ, 0.1171875, 0 ;  /* 0x2f800000ff047431 */ /* 0x000fe200000001ff */
[----:B------:R-:W-:Y:S01]  /*0960*/  I2FP.F32.U32 R19, R19 ;  /* 0x0000001300137245 */ /* 0x000fe20000201000 */
[----:B------:R-:W-:Y:S01]  /*0970*/  BSSY.RECONVERGENT B0, `(.L_x_7) ;  /* 0x000002b000007945 */ /* 0x000fe20003800200 */
[----:B------:R-:W-:-:S03]  /*0980*/  MOV R6, 0x3e055027 ;  /* 0x3e05502700067802 */ /* 0x000fc60000000f00 */
[----:B------:R-:W-:-:S05]  /*0990*/  FFMA R4, R19, R4, 1.1641532182693481445e-10 ;  /* 0x2f00000013047423 */ /* 0x000fca0000000004 */
[----:B------:R-:W-:-:S13]  /*09a0*/  FSETP.GEU.AND P0, PT, R4, 1.175494350822287508e-38, PT ;  /* 0x008000000400780b */ /* 0x000fda0003f0e000 */
[----:B------:R-:W-:-:S05]  /*09b0*/  @!P0 FMUL R4, R4, 8388608 ;  /* 0x4b00000004048820 */ /* 0x000fca0000400000 */
[----:B------:R-:W-:-:S04]  /*09c0*/  IADD3 R7, PT, PT, R4, -0x3f2aaaab, RZ ;  /* 0xc0d5555504077810 */ /* 0x000fc80007ffe0ff */
[----:B------:R-:W-:-:S05]  /*09d0*/  LOP3.LUT R7, R7, 0xff800000, RZ, 0xc0, !PT ;  /* 0xff80000007077812 */ /* 0x000fca00078ec0ff */
[----:B------:R-:W-:Y:S01]  /*09e0*/  IMAD.IADD R5, R4, 0x1, -R7 ;  /* 0x0000000104057824 */ /* 0x000fe200078e0a07 */
[----:B------:R-:W-:-:S03]  /*09f0*/  I2FP.F32.S32 R7, R7 ;  /* 0x0000000700077245 */ /* 0x000fc60000201400 */
[----:B------:R-:W-:-:S04]  /*0a00*/  FADD R5, R5, -1 ;  /* 0xbf80000005057421 */ /* 0x000fc80000000000 */
[----:B------:R-:W-:-:S04]  /*0a10*/  FFMA R6, R5, -R6, 0.14084610342979431152 ;  /* 0x3e1039f605067423 */ /* 0x000fc80000000806 */
[----:B------:R-:W-:-:S04]  /*0a20*/  FFMA R6, R5, R6, -0.12148627638816833496 ;  /* 0xbdf8cdcc05067423 */ /* 0x000fc80000000006 */
[----:B------:R-:W-:-:S04]  /*0a30*/  FFMA R6, R5, R6, 0.13980610668659210205 ;  /* 0x3e0f295505067423 */ /* 0x000fc80000000006 */
[----:B------:R-:W-:-:S04]  /*0a40*/  FFMA R6, R5, R6, -0.16684235632419586182 ;  /* 0xbe2ad8b905067423 */ /* 0x000fc80000000006 */
[----:B------:R-:W-:-:S04]  /*0a50*/  FFMA R6, R5, R6, 0.20012299716472625732 ;  /* 0x3e4ced0b05067423 */ /* 0x000fc80000000006 */
[----:B------:R-:W-:-:S04]  /*0a60*/  FFMA R6, R5, R6, -0.24999669194221496582 ;  /* 0xbe7fff2205067423 */ /* 0x000fc80000000006 */
[----:B------:R-:W-:-:S04]  /*0a70*/  FFMA R6, R5, R6, 0.33333182334899902344 ;  /* 0x3eaaaa7805067423 */ /* 0x000fc80000000006 */
[C---:B------:R-:W-:Y:S01]  /*0a80*/  FFMA R10, R5.reuse, R6, -0.5 ;  /* 0xbf000000050a7423 */ /* 0x040fe20000000006 */
[----:B------:R-:W-:Y:S02]  /*0a90*/  FSEL R6, RZ, -23, P0 ;  /* 0xc1b80000ff067808 */ /* 0x000fe40000000000 */
[----:B------:R-:W-:Y:S01]  /*0aa0*/  ISETP.GT.U32.AND P0, PT, R4, 0x7f7fffff, PT ;  /* 0x7f7fffff0400780c */ /* 0x000fe20003f04070 */
[----:B------:R-:W-:Y:S02]  /*0ab0*/  FMUL R10, R5, R10 ;  /* 0x0000000a050a7220 */ /* 0x000fe40000400000 */
[----:B------:R-:W-:Y:S01]  /*0ac0*/  FFMA R6, R7, 1.1920928955078125e-07, R6 ;  /* 0x3400000007067823 */ /* 0x000fe20000000006 */
[----:B------:R-:W-:Y:S01]  /*0ad0*/  MOV R7, 0x7f800000 ;  /* 0x7f80000000077802 */ /* 0x000fe20000000f00 */
[----:B------:R-:W-:-:S04]  /*0ae0*/  FFMA R5, R5, R10, R5 ;  /* 0x0000000a05057223 */ /* 0x000fc80000000005 */
[----:B------:R-:W-:Y:S01]  /*0af0*/  FFMA R5, R6, 0.69314718246459960938, R5 ;  /* 0x3f31721806057823 */ /* 0x000fe20000000005 */
[----:B------:R-:W-:-:S03]  /*0b00*/  I2FP.F32.U32 R6, R11 ;  /* 0x0000000b00067245 */ /* 0x000fc60000201000 */
[C---:B------:R-:W-:Y:S01]  /*0b10*/  @P0 FFMA R5, R4.reuse, R7, +INF ;  /* 0x7f80000004050423 */ /* 0x040fe20000000007 */
[----:B------:R-:W-:-:S03]  /*0b20*/  FSETP.NEU.AND P0, PT, R4, RZ, PT ;  /* 0x000000ff0400720b */ /* 0x000fc60003f0d000 */
[----:B------:R-:W-:-:S05]  /*0b30*/  FMUL R5, R5, -2 ;  /* 0xc000000005057820 */ /* 0x000fca0000400000 */
[----:B------:R-:W-:-:S04]  /*0b40*/  FSEL R4, R5, +INF , P0 ;  /* 0x7f80000005047808 */ /* 0x000fc80000000000 */
[----:B------:R0:W1:Y:S01]  /*0b50*/  MUFU.RSQ R7, R4 ;  /* 0x0000000400077308 */ /* 0x0000620000001400 */
[----:B------:R-:W-:-:S05]  /*0b60*/  VIADD R5, R4, 0xf3000000 ;  /* 0xf300000004057836 */ /* 0x000fca0000000000 */
[----:B------:R-:W-:Y:S01]  /*0b70*/  ISETP.GT.U32.AND P0, PT, R5, 0x727fffff, PT ;  /* 0x727fffff0500780c */ /* 0x000fe20003f04070 */
[----:B------:R-:W-:-:S05]  /*0b80*/  HFMA2 R5, -RZ, RZ, 0.1495361328125, 0.0004794597625732421875 ;  /* 0x30c90fdbff057431 */ /* 0x000fca00000001ff */
[----:B------:R-:W-:-:S07]  /*0b90*/  FFMA R6, R6, R5, 7.314590599882819788e-10 ;  /* 0x30490fdb06067423 */ /* 0x000fce0000000005 */
[----:B01----:R-:W-:Y:S05]  /*0ba0*/  @!P0 BRA `(.L_x_8) ;  /* 0x00000000000c8947 */ /* 0x003fea0003800000 */
[----:B------:R-:W-:-:S07]  /*0bb0*/  MOV R10, 0xbd0 ;  /* 0x00000bd0000a7802 */ /* 0x000fce0000000f00 */
[----:B------:R-:W-:Y:S05]  /*0bc0*/  CALL.REL.NOINC `($__internal_0_$__cuda_sm20_sqrt_rn_f32_slowpath) ;  /* 0x0000000400ec7944 */ /* 0x000fea0003c00000 */
[----:B------:R-:W-:Y:S05]  /*0bd0*/  BRA `(.L_x_9) ;  /* 0x0000000000107947 */ /* 0x000fea0003800000 */
.L_x_8:
[----:B------:R-:W-:Y:S01]  /*0be0*/  FMUL.FTZ R11, R4, R7 ;  /* 0x00000007040b7220 */ /* 0x000fe20000410000 */
[----:B------:R-:W-:-:S03]  /*0bf0*/  FMUL.FTZ R5, R7, 0.5 ;  /* 0x3f00000007057820 */ /* 0x000fc60000410000 */
[----:B------:R-:W-:-:S04]  /*0c00*/  FFMA R4, -R11, R11, R4 ;  /* 0x0000000b0b047223 */ /* 0x000fc80000000104 */
[----:B------:R-:W-:-:S07]  /*0c10*/  FFMA R11, R4, R5, R11 ;  /* 0x00000005040b7223 */ /* 0x000fce000000000b */
.L_x_9:
[----:B------:R-:W-:Y:S05]  /*0c20*/  BSYNC.RECONVERGENT B0 ;  /* 0x0000000000007941 */ /* 0x000fea0003800200 */
.L_x_7:
[----:B------:R-:W-:Y:S01]  /*0c30*/  I2FP.F32.U32 R4, R8 ;  /* 0x0000000800047245 */ /* 0x000fe20000201000 */
[----:B------:R-:W-:Y:S01]  /*0c40*/  HFMA2 R8, -RZ, RZ, 1.5048828125, 33.21875 ;  /* 0x3e055027ff087431 */ /* 0x000fe200000001ff */
[----:B------:R-:W-:Y:S01]  /*0c50*/  MOV R5, 0x2f800000 ;  /* 0x2f80000000057802 */ /* 0x000fe20000000f00 */
[----:B------:R-:W-:Y:S01]  /*0c60*/  FMUL.RZ R19, R6, 0.15915493667125701904 ;  /* 0x3e22f98306137820 */ /* 0x000fe2000040c000 */
[----:B------:R-:W-:Y:S03]  /*0c70*/  BSSY.RECONVERGENT B0, `(.L_x_10) ;  /* 0x000002e000007945 */ /* 0x000fe60003800200 */
[----:B------:R-:W-:Y:S01]  /*0c80*/  FFMA R4, R4, R5, 1.1641532182693481445e-10 ;  /* 0x2f00000004047423 */ /* 0x000fe20000000005 */
[----:B------:R-:W0:Y:S04]  /*0c90*/  MUFU.SIN R6, R19 ;  /* 0x0000001300067308 */ /* 0x000e280000000400 */
[----:B------:R-:W-:-:S13]  /*0ca0*/  FSETP.GEU.AND P0, PT, R4, 1.175494350822287508e-38, PT ;  /* 0x008000000400780b */ /* 0x000fda0003f0e000 */
[----:B------:R-:W-:-:S04]  /*0cb0*/  @!P0 FMUL R4, R4, 8388608 ;  /* 0x4b00000004048820 */ /* 0x000fc80000400000 */
[----:B------:R-:W-:-:S05]  /*0cc0*/  VIADD R7, R4, 0xc0d55555 ;  /* 0xc0d5555504077836 */ /* 0x000fca0000000000 */
[----:B------:R-:W-:-:S04]  /*0cd0*/  LOP3.LUT R7, R7, 0xff800000, RZ, 0xc0, !PT ;  /* 0xff80000007077812 */ /* 0x000fc800078ec0ff */
[----:B------:R-:W-:-:S05]  /*0ce0*/  IADD3 R5, PT, PT, R4, -R7, RZ ;  /* 0x8000000704057210 */ /* 0x000fca0007ffe0ff */
        /* <DEDUP_REMOVED lines=9> */
[----:B------:R-:W-:Y:S02]  /*0d80*/  I2FP.F32.S32 R8, R7 ;  /* 0x0000000700087245 */ /* 0x000fe40000201400 */
[----:B------:R-:W-:Y:S01]  /*0d90*/  FSEL R7, RZ, -23, P0 ;  /* 0xc1b80000ff077808 */ /* 0x000fe20000000000 */
[----:B------:R-:W-:Y:S01]  /*0da0*/  FMUL R10, R5, R10 ;  /* 0x0000000a050a7220 */ /* 0x000fe20000400000 */
[----:B------:R-:W-:-:S03]  /*0db0*/  ISETP.GT.U32.AND P0, PT, R4, 0x7f7fffff, PT ;  /* 0x7f7fffff0400780c */ /* 0x000fc60003f04070 */
[----:B------:R-:W-:Y:S01]  /*0dc0*/  FFMA R7, R8, 1.1920928955078125e-07, R7 ;  /* 0x3400000008077823 */ /* 0x000fe20000000007 */
[----:B------:R-:W-:Y:S01]  /*0dd0*/  FFMA R10, R5, R10, R5 ;  /* 0x0000000a050a7223 */ /* 0x000fe20000000005 */
[----:B------:R-:W-:Y:S01]  /*0de0*/  IMAD.MOV.U32 R5, RZ, RZ, 0x7f800000 ;  /* 0x7f800000ff057424 */ /* 0x000fe200078e00ff */
[----:B------:R-:W-:Y:S02]  /*0df0*/  I2FP.F32.U32 R8, R9 ;  /* 0x0000000900087245 */ /* 0x000fe40000201000 */
[----:B------:R-:W-:Y:S02]  /*0e00*/  FFMA R7, R7, 0.69314718246459960938, R10 ;  /* 0x3f31721807077823 */ /* 0x000fe4000000000a */
[----:B------:R-:W1:Y:S03]  /*0e10*/  MUFU.COS R10, R19 ;  /* 0x00000013000a7308 */ /* 0x000e660000000000 */
[C---:B------:R-:W-:Y:S01]  /*0e20*/  @P0 FFMA R7, R4.reuse, R5, +INF ;  /* 0x7f80000004070423 */ /* 0x040fe20000000005 */
[----:B------:R-:W-:-:S03]  /*0e30*/  FSETP.NEU.AND P0, PT, R4, RZ, PT ;  /* 0x000000ff0400720b */ /* 0x000fc60003f0d000 */
[----:B------:R-:W-:-:S05]  /*0e40*/  FMUL R7, R7, -2 ;  /* 0xc000000007077820 */ /* 0x000fca0000400000 */
[----:B------:R-:W-:Y:S02]  /*0e50*/  FSEL R4, R7, +INF , P0 ;  /* 0x7f80000007047808 */ /* 0x000fe40000000000 */
[----:B------:R-:W-:Y:S02]  /*0e60*/  MOV R7, 0x30c90fdb ;  /* 0x30c90fdb00077802 */ /* 0x000fe40000000f00 */
[----:B------:R-:W-:Y:S01]  /*0e70*/  IADD3 R5, PT, PT, R4, -0xd000000, RZ ;  /* 0xf300000004057810 */ /* 0x000fe20007ffe0ff */
[----:B------:R2:W3:Y:S02]  /*0e80*/  MUFU.RSQ R23, R4 ;  /* 0x0000000400177308 */ /* 0x0004e40000001400 */
[----:B------:R-:W-:Y:S01]  /*0e90*/  FFMA R8, R8, R7, 7.314590599882819788e-10 ;  /* 0x30490fdb08087423 */ /* 0x000fe20000000007 */
[----:B------:R-:W-:Y:S01]  /*0ea0*/  ISETP.GT.U32.AND P0, PT, R5, 0x727fffff, PT ;  /* 0x727fffff0500780c */ /* 0x000fe20003f04070 */
[-C--:B0-----:R-:W-:Y:S01]  /*0eb0*/  FMUL R7, R6, R11.reuse ;  /* 0x0000000b06077220 */ /* 0x081fe20000400000 */
[----:B-1----:R-:W-:-:S11]  /*0ec0*/  FMUL R6, R10, R11 ;  /* 0x0000000b0a067220 */ /* 0x002fd60000400000 */
[----:B--2---:R-:W-:Y:S05]  /*0ed0*/  @!P0 BRA `(.L_x_11) ;  /* 0x00000000000c8947 */ /* 0x004fea0003800000 */
[----:B------:R-:W-:-:S07]  /*0ee0*/  MOV R10, 0xf00 ;  /* 0x00000f00000a7802 */ /* 0x000fce0000000f00 */
[----:B---3--:R-:W-:Y:S05]  /*0ef0*/  CALL.REL.NOINC `($__internal_0_$__cuda_sm20_sqrt_rn_f32_slowpath) ;  /* 0x0000000400207944 */ /* 0x008fea0003c00000 */
[----:B------:R-:W-:Y:S05]  /*0f00*/  BRA `(.L_x_12) ;  /* 0x0000000000107947 */ /* 0x000fea0003800000 */
.L_x_11:
[----:B---3--:R-:W-:Y:S01]  /*0f10*/  FMUL.FTZ R11, R4, R23 ;  /* 0x00000017040b7220 */ /* 0x008fe20000410000 */
[----:B------:R-:W-:-:S03]  /*0f20*/  FMUL.FTZ R5, R23, 0.5 ;  /* 0x3f00000017057820 */ /* 0x000fc60000410000 */
[----:B------:R-:W-:-:S04]  /*0f30*/  FFMA R4, -R11, R11, R4 ;  /* 0x0000000b0b047223 */ /* 0x000fc80000000104 */
[----:B------:R-:W-:-:S07]  /*0f40*/  FFMA R11, R4, R5, R11 ;  /* 0x00000005040b7223 */ /* 0x000fce000000000b */
.L_x_12:
[----:B------:R-:W-:Y:S05]  /*0f50*/  BSYNC.RECONVERGENT B0 ;  /* 0x0000000000007941 */ /* 0x000fea0003800200 */
.L_x_10:
[----:B------:R-:W0:Y:S01]  /*0f60*/  LDCU UR6, c[0x0][0x3a8] ;  /* 0x00007500ff0677ac */ /* 0x000e220008000800 */
[----:B------:R-:W-:Y:S01]  /*0f70*/  MOV R33, R2 ;  /* 0x0000000200217202 */ /* 0x000fe20000000f00 */
[----:B------:R-:W-:Y:S01]  /*0f80*/  FMUL R2, R0, 0.0039739999920129776001 ;  /* 0x3b82385400027820 */ /* 0x000fe20000400000 */
[----:B------:R-:W-:Y:S01]  /*0f90*/  IMAD R35, R35, -0x2daee0ad, RZ ;  /* 0xd2511f5323237824 */ /* 0x000fe200078e02ff */
[----:B------:R-:W1:Y:S01]  /*0fa0*/  LDCU UR7, c[0x0][0x3a4] ;  /* 0x00007480ff0777ac */ /* 0x000e620008000800 */
[----:B------:R-:W-:Y:S01]  /*0fb0*/  FMUL.RZ R8, R8, 0.15915493667125701904 ;  /* 0x3e22f98308087820 */ /* 0x000fe2000040c000 */
[----:B------:R-:W-:Y:S01]  /*0fc0*/  FADD R24, R28, -R24 ;  /* 0x800000181c187221 */ /* 0x000fe20000000000 */
[----:B------:R-:W-:Y:S01]  /*0fd0*/  FADD R25, R29, -R25 ;  /* 0x800000191d197221 */ /* 0x000fe20000000000 */
[----:B------:R-:W2:Y:S01]  /*0fe0*/  LDCU UR8, c[0x0][0x3b8] ;  /* 0x00007700ff0877ac */ /* 0x000ea20008000800 */
[----:B------:R-:W-:Y:S01]  /*0ff0*/  STG.E.128 desc[UR4][R36.64+0x10], R32 ;  /* 0x0000102024007986 */ /* 0x000fe2000c101d04 */
[----:B------:R3:W4:Y:S01]  /*1000*/  MUFU.SIN R0, R8 ;  /* 0x0000000800007308 */ /* 0x0007220000000400 */
[----:B------:R-:W-:Y:S01]  /*1010*/  FADD R26, R30, -R26 ;  /* 0x8000001a1e1a7221 */ /* 0x000fe20000000000 */
[----:B------:R-:W5:Y:S01]  /*1020*/  LDCU UR9, c[0x0][0x3b4] ;  /* 0x00007680ff0977ac */ /* 0x000f620008000800 */
[----:B------:R5:W-:Y:S01]  /*1030*/  STG.E.128 desc[UR4][R36.64], R12 ;  /* 0x0000000c24007986 */ /* 0x000be2000c101d04 */
[----:B0-----:R-:W-:-:S04]  /*1040*/  FMUL R2, R2, UR6 ;  /* 0x0000000602027c20 */ /* 0x001fc80008400000 */
[----:B-1----:R-:W-:-:S04]  /*1050*/  FMUL R4, R2, UR7 ;  /* 0x0000000702047c20 */ /* 0x002fc80008400000 */
[----:B------:R-:W-:Y:S01]  /*1060*/  VIADD R2, R4, 0xf3000000 ;  /* 0xf300000004027836 */ /* 0x000fe20000000000 */
[----:B------:R0:W1:Y:S01]  /*1070*/  MUFU.RSQ R3, R4 ;  /* 0x0000000400037308 */ /* 0x0000620000001400 */
[----:B--2---:R-:W-:Y:S01]  /*1080*/  FMUL R9, R24, UR8 ;  /* 0x0000000818097c20 */ /* 0x004fe20008400000 */
[----:B---3--:R-:W-:Y:S01]  /*1090*/  FMUL R8, R25, UR8 ;  /* 0x0000000819087c20 */ /* 0x008fe20008400000 */
[----:B----4-:R-:W-:Y:S01]  /*10a0*/  FMUL R0, R0, R11 ;  /* 0x0000000b00007220 */ /* 0x010fe20000400000 */
[----:B------:R-:W-:Y:S01]  /*10b0*/  ISETP.GT.U32.AND P0, PT, R2, 0x727fffff, PT ;  /* 0x727fffff0200780c */ /* 0x000fe20003f04070 */
[----:B-----5:R-:W-:Y:S01]  /*10c0*/  FMUL R13, R26, UR8 ;  /* 0x000000081a0d7c20 */ /* 0x020fe20008400000 */
[----:B------:R-:W-:Y:S01]  /*10d0*/  FFMA R9, R16, UR9, -R9 ;  /* 0x0000000910097c23 */ /* 0x000fe20008000809 */
[----:B------:R-:W-:Y:S02]  /*10e0*/  FFMA R8, R17, UR9, -R8 ;  /* 0x0000000911087c23 */ /* 0x000fe40008000808 */
[----:B------:R-:W-:-:S08]  /*10f0*/  FFMA R13, R18, UR9, -R13 ;  /* 0x00000009120d7c23 */ /* 0x000fd0000800080d */
[----:B01----:R-:W-:Y:S05]  /*1100*/  @!P0 BRA `(.L_x_13) ;  /* 0x0000000000148947 */ /* 0x003fea0003800000 */
[----:B------:R-:W-:Y:S01]  /*1110*/  BSSY.RECONVERGENT B0, `(.L_x_14) ;  /* 0x0000003000007945 */ /* 0x000fe20003800200 */
[----:B------:R-:W-:-:S07]  /*1120*/  MOV R10, 0x1140 ;  /* 0x00001140000a7802 */ /* 0x000fce0000000f00 */
[----:B------:R-:W-:Y:S05]  /*1130*/  CALL.REL.NOINC `($__internal_0_$__cuda_sm20_sqrt_rn_f32_slowpath) ;  /* 0x0000000000907944 */ /* 0x000fea0003c00000 */
[----:B------:R-:W-:Y:S05]  /*1140*/  BSYNC.RECONVERGENT B0 ;  /* 0x0000000000007941 */ /* 0x000fea0003800200 */
.L_x_14:
[----:B------:R-:W-:Y:S05]  /*1150*/  BRA `(.L_x_15) ;  /* 0x0000000000107947 */ /* 0x000fea0003800000 */
.L_x_13:
[----:B------:R-:W-:Y:S01]  /*1160*/  FMUL.FTZ R11, R4, R3 ;  /* 0x00000003040b7220 */ /* 0x000fe20000410000 */
[----:B------:R-:W-:-:S03]  /*1170*/  FMUL.FTZ R3, R3, 0.5 ;  /* 0x3f00000003037820 */ /* 0x000fc60000410000 */
[----:B------:R-:W-:-:S04]  /*1180*/  FFMA R2, -R11, R11, R4 ;  /* 0x0000000b0b027223 */ /* 0x000fc80000000104 */
[----:B------:R-:W-:-:S07]  /*1190*/  FFMA R11, R2, R3, R11 ;  /* 0x00000003020b7223 */ /* 0x000fce000000000b */
.L_x_15:
[----:B------:R-:W0:Y:S01]  /*11a0*/  S2R R15, SR_TID.X ;  /* 0x00000000000f7919 */ /* 0x000e220000002100 */
[----:B------:R-:W1:Y:S01]  /*11b0*/  LDCU UR6, c[0x0][0x3a8] ;  /* 0x00007500ff0677ac */ /* 0x000e620008000800 */
[----:B------:R-:W0:Y:S01]  /*11c0*/  S2UR UR8, SR_CTAID.X ;  /* 0x00000000000879c3 */ /* 0x000e220000002500 */
[-C--:B------:R-:W-:Y:S01]  /*11d0*/  FMUL R7, R7, R11.reuse ;  /* 0x0000000b07077220 */ /* 0x080fe20000400000 */
[-C--:B------:R-:W-:Y:S01]  /*11e0*/  FMUL R6, R6, R11.reuse ;  /* 0x0000000b06067220 */ /* 0x080fe20000400000 */
[----:B------:R-:W2:Y:S01]  /*11f0*/  LDCU UR7, c[0x0][0x3a4] ;  /* 0x00007480ff0777ac */ /* 0x000ea20008000800 */
[----:B------:R-:W-:-:S04]  /*1200*/  FMUL R0, R0, R11 ;  /* 0x0000000b00007220 */ /* 0x000fc80000400000 */
[----:B------:R-:W0:Y:S08]  /*1210*/  LDC R12, c[0x0][0x360] ;  /* 0x0000d800ff0c7b82 */ /* 0x000e300000000800 */
[----:B------:R-:W3:Y:S01]  /*1220*/  LDC.64 R4, c[0x0][0x380] ;  /* 0x0000e000ff047b82 */ /* 0x000ee20000000a00 */
[----:B-1----:R-:W-:Y:S01]  /*1230*/  FFMA R10, -R20, UR6, R9 ;  /* 0x00000006140a7c23 */ /* 0x002fe20008000109 */
[----:B------:R-:W-:Y:S01]  /*1240*/  FFMA R9, -R21, UR6, R8 ;  /* 0x0000000615097c23 */ /* 0x000fe20008000108 */
[----:B------:R-:W-:-:S02]  /*1250*/  FFMA R13, -R22, UR6, R13 ;  /* 0x00000006160d7c23 */ /* 0x000fc4000800010d */
[----:B--2---:R-:W-:Y:S01]  /*1260*/  FFMA R7, R10, UR7, R7 ;  /* 0x000000070a077c23 */ /* 0x004fe20008000007 */
[----:B------:R-:W-:Y:S01]  /*1270*/  FFMA R6, R9, UR7, R6 ;  /* 0x0000000709067c23 */ /* 0x000fe20008000006 */
[----:B------:R-:W-:Y:S01]  /*1280*/  FFMA R13, R13, UR7, R0 ;  /* 0x000000070d0d7c23 */ /* 0x000fe20008000000 */
[----:B------:R-:W1:Y:S01]  /*1290*/  LDC.64 R2, c[0x0][0x390] ;  /* 0x0000e400ff027b82 */ /* 0x000e620000000a00 */
[----:B------:R-:W-:Y:S01]  /*12a0*/  FADD R20, R20, R7 ;  /* 0x0000000714147221 */ /* 0x000fe20000000000 */
[----:B------:R-:W-:Y:S01]  /*12b0*/  FADD R21, R21, R6 ;  /* 0x0000000615157221 */ /* 0x000fe20000000000 */
[----:B------:R-:W-:Y:S02]  /*12c0*/  FADD R13, R22, R13 ;  /* 0x0000000d160d7221 */ /* 0x000fe40000000000 */
[----:B------:R-:W-:Y:S01]  /*12d0*/  FFMA R28, R20, UR7, R28 ;  /* 0x00000007141c7c23 */ /* 0x000fe2000800001c */
[----:B------:R-:W-:Y:S01]  /*12e0*/  FFMA R29, R21, UR7, R29 ;  /* 0x00000007151d7c23 */ /* 0x000fe2000800001d */
[----:B------:R-:W-:Y:S01]  /*12f0*/  FFMA R7, R13, UR7, R30 ;  /* 0x000000070d077c23 */ /* 0x000fe2000800001e */
[----:B0-----:R-:W-:-:S04]  /*1300*/  IMAD R9, R12, UR8, R15 ;  /* 0x000000080c097c24 */ /* 0x001fc8000f8e020f */
[----:B---3--:R-:W-:-:S05]  /*1310*/  IMAD.WIDE R4, R9, 0x10, R4 ;  /* 0x0000001009047825 */ /* 0x008fca00078e0204 */
[----:B------:R-:W-:Y:S01]  /*1320*/  STG.E.64 desc[UR4][R4.64], R28 ;  /* 0x0000001c04007986 */ /* 0x000fe2000c101b04 */
[----:B-1----:R-:W-:-:S03]  /*1330*/  IMAD.WIDE R2, R9, 0x10, R2 ;  /* 0x0000001009027825 */ /* 0x002fc600078e0202 */
[----:B------:R-:W-:Y:S04]  /*1340*/  STG.E desc[UR4][R4.64+0x8], R7 ;  /* 0x0000080704007986 */ /* 0x000fe8000c101904 */
[----:B------:R-:W-:Y:S04]  /*1350*/  STG.E.64 desc[UR4][R2.64], R20 ;  /* 0x0000001402007986 */ /* 0x000fe8000c101b04 */
[----:B------:R-:W-:Y:S01]  /*1360*/  STG.E desc[UR4][R2.64+0x8], R13 ;  /* 0x0000080d02007986 */ /* 0x000fe2000c101904 */
[----:B------:R-:W-:Y:S05]  /*1370*/  EXIT ;  /* 0x000000000000794d */ /* 0x000fea0003800000 */
        .weak           $__internal_0_$__cuda_sm20_sqrt_rn_f32_slowpath
        .type           $__internal_0_$__cuda_sm20_sqrt_rn_f32_slowpath,@function
        .size           $__internal_0_$__cuda_sm20_sqrt_rn_f32_slowpath,($__internal_1_$__cuda_sm3x_div_rn_noftz_f32_slowpath - $__internal_0_$__cuda_sm20_sqrt_rn_f32_slowpath)
$__internal_0_$__cuda_sm20_sqrt_rn_f32_slowpath:
[----:B------:R-:W-:-:S13]  /*1380*/  LOP3.LUT P0, RZ, R4, 0x7fffffff, RZ, 0xc0, !PT ;  /* 0x7fffffff04ff7812 */ /* 0x000fda000780c0ff */
[----:B------:R-:W-:Y:S01]  /*1390*/  @!P0 MOV R11, R4 ;  /* 0x00000004000b8202 */ /* 0x000fe20000000f00 */
[----:B------:R-:W-:Y:S06]  /*13a0*/  @!P0 BRA `(.L_x_16) ;  /* 0x0000000000408947 */ /* 0x000fec0003800000 */
[----:B------:R-:W-:-:S13]  /*13b0*/  FSETP.GEU.FTZ.AND P0, PT, R4, RZ, PT ;  /* 0x000000ff0400720b */ /* 0x000fda0003f1e000 */
[----:B------:R-:W-:Y:S01]  /*13c0*/  @!P0 MOV R11, 0x7fffffff ;  /* 0x7fffffff000b8802 */ /* 0x000fe20000000f00 */
[----:B------:R-:W-:Y:S06]  /*13d0*/  @!P0 BRA `(.L_x_16) ;  /* 0x0000000000348947 */ /* 0x000fec0003800000 */
[----:B------:R-:W-:-:S13]  /*13e0*/  FSETP.GTU.FTZ.AND P0, PT, |R4|, +INF , PT ;  /* 0x7f8000000400780b */ /* 0x000fda0003f1c200 */
[----:B------:R-:W-:Y:S01]  /*13f0*/  @P0 FADD.FTZ R11, R4, 1 ;  /* 0x3f800000040b0421 */ /* 0x000fe20000010000 */
[----:B------:R-:W-:Y:S06]  /*1400*/  @P0 BRA `(.L_x_16) ;  /* 0x0000000000280947 */ /* 0x000fec0003800000 */
[----:B------:R-:W-:-:S13]  /*1410*/  FSETP.NEU.FTZ.AND P0, PT, |R4|, +INF , PT ;  /* 0x7f8000000400780b */ /* 0x000fda0003f1d200 */
[----:B------:R-:W-:-:S04]  /*1420*/  @P0 FFMA R23, R4, 1.84467440737095516160e+19, RZ ;  /* 0x5f80000004170823 */ /* 0x000fc800000000ff */
[----:B------:R-:W0:Y:S02]  /*1430*/  @P0 MUFU.RSQ R11, R23 ;  /* 0x00000017000b0308 */ /* 0x000e240000001400 */
[----:B0-----:R-:W-:Y:S01]  /*1440*/  @P0 FMUL.FTZ R5, R23, R11 ;  /* 0x0000000b17050220 */ /* 0x001fe20000410000 */
[----:B------:R-:W-:Y:S01]  /*1450*/  @P0 FMUL.FTZ R27, R11, 0.5 ;  /* 0x3f0000000b1b0820 */ /* 0x000fe20000410000 */
[----:B------:R-:W-:Y:S02]  /*1460*/  @!P0 MOV R11, R4 ;  /* 0x00000004000b8202 */ /* 0x000fe40000000f00 */
[----:B------:R-:W-:-:S04]  /*1470*/  @P0 FADD.FTZ R19, -R5, -RZ ;  /* 0x800000ff05130221 */ /* 0x000fc80000010100 */
[----:B------:R-:W-:-:S04]  /*1480*/  @P0 FFMA R19, R5, R19, R23 ;  /* 0x0000001305130223 */ /* 0x000fc80000000017 */
[----:B------:R-:W-:-:S04]  /*1490*/  @P0 FFMA R19, R19, R27, R5 ;  /* 0x0000001b13130223 */ /* 0x000fc80000000005 */
[----:B------:R-:W-:-:S07]  /*14a0*/  @P0 FMUL.FTZ R11, R19, 2.3283064365386962891e-10 ;  /* 0x2f800000130b0820 */ /* 0x000fce0000410000 */
.L_x_16:
[----:B------:R-:W-:Y:S02]  /*14b0*/  HFMA2 R5, -RZ, RZ, 0, 0 ;  /* 0x00000000ff057431 */ /* 0x000fe400000001ff */
[----:B------:R-:W-:-:S04]  /*14c0*/  IMAD.MOV.U32 R4, RZ, RZ, R10 ;  /* 0x000000ffff047224 */ /* 0x000fc800078e000a */
[----:B------:R-:W-:Y:S05]  /*14d0*/  RET.REL.NODEC R4 `(holographic_step_kernel) ;  /* 0xffffffe804c87950 */ /* 0x000fea0003c3ffff */
        .weak           $__internal_1_$__cuda_sm3x_div_rn_noftz_f32_slowpath
        .type           $__internal_1_$__cuda_sm3x_div_rn_noftz_f32_slowpath,@function
        .size           $__internal_1_$__cuda_sm3x_div_rn_noftz_f32_slowpath,(.L_x_28 - $__internal_1_$__cuda_sm3x_div_rn_noftz_f32_slowpath)
$__internal_1_$__cuda_sm3x_div_rn_noftz_f32_slowpath:
[----:B------:R-:W-:Y:S01]  /*14e0*/  SHF.R.U32.HI R5, RZ, 0x17, R3 ;  /* 0x00000017ff057819 */ /* 0x000fe20000011603 */
[--C-:B------:R-:W-:Y:S01]  /*14f0*/  IMAD.MOV.U32 R7, RZ, RZ, R0.reuse ;  /* 0x000000ffff077224 */ /* 0x100fe200078e0000 */
[----:B------:R-:W-:Y:S02]  /*1500*/  SHF.R.U32.HI R4, RZ, 0x17, R0 ;  /* 0x00000017ff047819 */ /* 0x000fe40000011600 */
[----:B------:R-:W-:Y:S02]  /*1510*/  LOP3.LUT R5, R5, 0xff, RZ, 0xc0, !PT ;  /* 0x000000ff05057812 */ /* 0x000fe400078ec0ff */
[----:B------:R-:W-:Y:S02]  /*1520*/  LOP3.LUT R6, R4, 0xff, RZ, 0xc0, !PT ;  /* 0x000000ff04067812 */ /* 0x000fe400078ec0ff */
[----:B------:R-:W-:Y:S02]  /*1530*/  IADD3 R10, PT, PT, R5, -0x1, RZ ;  /* 0xffffffff050a7810 */ /* 0x000fe40007ffe0ff */
[----:B------:R-:W-:-:S02]  /*1540*/  IADD3 R9, PT, PT, R6, -0x1, RZ ;  /* 0xffffffff06097810 */ /* 0x000fc40007ffe0ff */
[----:B------:R-:W-:Y:S02]  /*1550*/  ISETP.GT.U32.AND P0, PT, R10, 0xfd, PT ;  /* 0x000000fd0a00780c */ /* 0x000fe40003f04070 */
[----:B------:R-:W-:Y:S02]  /*1560*/  MOV R8, R3 ;  /* 0x0000000300087202 */ /* 0x000fe40000000f00 */
[----:B------:R-:W-:-:S13]  /*1570*/  ISETP.GT.U32.OR P0, PT, R9, 0xfd, P0 ;  /* 0x000000fd0900780c */ /* 0x000fda0000704470 */
[----:B------:R-:W-:Y:S01]  /*1580*/  @!P0 MOV R4, RZ ;  /* 0x000000ff00048202 */ /* 0x000fe20000000f00 */
[----:B------:R-:W-:Y:S06]  /*1590*/  @!P0 BRA `(.L_x_17) ;  /* 0x00000000005c8947 */ /* 0x000fec0003800000 */
[----:B------:R-:W-:Y:S02]  /*15a0*/  FSETP.GTU.FTZ.AND P0, PT, |R0|, +INF , PT ;  /* 0x7f8000000000780b */ /* 0x000fe40003f1c200 */
[----:B------:R-:W-:-:S04]  /*15b0*/  FSETP.GTU.FTZ.AND P1, PT, |R3|, +INF , PT ;  /* 0x7f8000000300780b */ /* 0x000fc80003f3c200 */
[----:B------:R-:W-:-:S13]  /*15c0*/  PLOP3.LUT P0, PT, P0, P1, PT, 0xf8, 0x8f ;  /* 0x00000000008f781c */ /* 0x000fda0000703f70 */
[----:B------:R-:W-:Y:S05]  /*15d0*/  @P0 BRA `(.L_x_18) ;  /* 0x0000000400440947 */ /* 0x000fea0003800000 */
[----:B------:R-:W-:-:S13]  /*15e0*/  LOP3.LUT P0, RZ, R8, 0x7fffffff, R7, 0xc8, !PT ;  /* 0x7fffffff08ff7812 */ /* 0x000fda000780c807 */
[----:B------:R-:W-:Y:S05]  /*15f0*/  @!P0 BRA `(.L_x_19) ;  /* 0x0000000400348947 */ /* 0x000fea0003800000 */
[C---:B------:R-:W-:Y:S02]  /*1600*/  FSETP.NEU.FTZ.AND P2, PT, |R0|.reuse, +INF , PT ;  /* 0x7f8000000000780b */ /* 0x040fe40003f5d200 */
[----:B------:R-:W-:Y:S02]  /*1610*/  FSETP.NEU.FTZ.AND P1, PT, |R3|, +INF , PT ;  /* 0x7f8000000300780b */ /* 0x000fe40003f3d200 */
[----:B------:R-:W-:-:S11]  /*1620*/  FSETP.NEU.FTZ.AND P0, PT, |R0|, +INF , PT ;  /* 0x7f8000000000780b */ /* 0x000fd60003f1d200 */
[----:B------:R-:W-:Y:S05]  /*1630*/  @!P1 BRA !P2, `(.L_x_19) ;  /* 0x0000000400249947 */ /* 0x000fea0005000000 */
[----:B------:R-:W-:-:S04]  /*1640*/  LOP3.LUT P2, RZ, R7, 0x7fffffff, RZ, 0xc0, !PT ;  /* 0x7fffffff07ff7812 */ /* 0x000fc8000784c0ff */
[----:B------:R-:W-:-:S13]  /*1650*/  PLOP3.LUT P1, PT, P1, P2, PT, 0x2f, 0xf2 ;  /* 0x0000000000f2781c */ /* 0x000fda0000f24577 */
[----:B------:R-:W-:Y:S05]  /*1660*/  @P1 BRA `(.L_x_20) ;  /* 0x0000000400101947 */ /* 0x000fea0003800000 */
[----:B------:R-:W-:-:S04]  /*1670*/  LOP3.LUT P1, RZ, R8, 0x7fffffff, RZ, 0xc0, !PT ;  /* 0x7fffffff08ff7812 */ /* 0x000fc8000782c0ff */
[----:B------:R-:W-:-:S13]  /*1680*/  PLOP3.LUT P0, PT, P0, P1, PT, 0x2f, 0xf2 ;  /* 0x0000000000f2781c */ /* 0x000fda0000702577 */
[----:B------:R-:W-:Y:S05]  /*1690*/  @P0 BRA `(.L_x_21) ;  /* 0x0000000000f80947 */ /* 0x000fea0003800000 */
[----:B------:R-:W-:Y:S02]  /*16a0*/  ISETP.GE.AND P0, PT, R9, RZ, PT ;  /* 0x000000ff0900720c */ /* 0x000fe40003f06270 */
[----:B------:R-:W-:-:S11]  /*16b0*/  ISETP.GE.AND P1, PT, R10, RZ, PT ;  /* 0x000000ff0a00720c */ /* 0x000fd60003f26270 */
[----:B------:R-:W-:Y:S01]  /*16c0*/  @P0 MOV R4, RZ ;  /* 0x000000ff00040202 */ /* 0x000fe20000000f00 */
[----:B------:R-:W-:Y:S02]  /*16d0*/  @!P0 IMAD.MOV.U32 R4, RZ, RZ, -0x40 ;  /* 0xffffffc0ff048424 */ /* 0x000fe400078e00ff */
[----:B------:R-:W-:Y:S01]  /*16e0*/  @!P0 FFMA R7, R0, 1.84467440737095516160e+19, RZ ;  /* 0x5f80000000078823 */ /* 0x000fe200000000ff */
[----:B------:R-:W-:Y:S02]  /*16f0*/  @!P1 FFMA R8, R3, 1.84467440737095516160e+19, RZ ;  /* 0x5f80000003089823 */ /* 0x000fe400000000ff */
[----:B------:R-:W-:-:S07]  /*1700*/  @!P1 IADD3 R4, PT, PT, R4, 0x40, RZ ;  /* 0x0000004004049810 */ /* 0x000fce0007ffe0ff */
.L_x_17:
[----:B------:R-:W-:Y:S02]  /*1710*/  LEA R3, R5, 0xc0800000, 0x17 ;  /* 0xc080000005037811 */ /* 0x000fe400078eb8ff */
[----:B------:R-:W-:Y:S02]  /*1720*/  IADD3 R6, PT, PT, R6, -0x7f, RZ ;  /* 0xffffff8106067810 */ /* 0x000fe40007ffe0ff */
[----:B------:R-:W-:Y:S02]  /*1730*/  IADD3 R3, PT, PT, -R3, R8, RZ ;  /* 0x0000000803037210 */ /* 0x000fe40007ffe1ff */
[C---:B------:R-:W-:Y:S01]  /*1740*/  IADD3 R5, PT, PT, R6.reuse, 0x7f, -R5 ;  /* 0x0000007f06057810 */ /* 0x040fe20007ffe805 */
[----:B------:R-:W-:Y:S01]  /*1750*/  IMAD R0, R6, -0x800000, R7 ;  /* 0xff80000006007824 */ /* 0x000fe200078e0207 */
[----:B------:R-:W0:Y:S01]  /*1760*/  MUFU.RCP R8, R3 ;  /* 0x0000000300087308 */ /* 0x000e220000001000 */
[----:B------:R-:W-:Y:S02]  /*1770*/  FADD.FTZ R9, -R3, -RZ ;  /* 0x800000ff03097221 */ /* 0x000fe40000010100 */
[----:B------:R-:W-:-:S02]  /*1780*/  IMAD.IADD R5, R5, 0x1, R4 ;  /* 0x0000000105057824 */ /* 0x000fc400078e0204 */
[----:B0-----:R-:W-:-:S04]  /*1790*/  FFMA R11, R8, R9, 1 ;  /* 0x3f800000080b7423 */ /* 0x001fc80000000009 */
[----:B------:R-:W-:-:S04]  /*17a0*/  FFMA R10, R8, R11, R8 ;  /* 0x0000000b080a7223 */ /* 0x000fc80000000008 */
[----:B------:R-:W-:-:S04]  /*17b0*/  FFMA R7, R0, R10, RZ ;  /* 0x0000000a00077223 */ /* 0x000fc800000000ff */
[----:B------:R-:W-:-:S04]  /*17c0*/  FFMA R8, R9, R7, R0 ;  /* 0x0000000709087223 */ /* 0x000fc80000000000 */
[----:B------:R-:W-:-:S04]  /*17d0*/  FFMA R7, R10, R8, R7 ;  /* 0x000000080a077223 */ /* 0x000fc80000000007 */
[----:B------:R-:W-:-:S04]  /*17e0*/  FFMA R8, R9, R7, R0 ;  /* 0x0000000709087223 */ /* 0x000fc80000000000 */
[----:B------:R-:W-:-:S05]  /*17f0*/  FFMA R0, R10, R8, R7 ;  /* 0x000000080a007223 */ /* 0x000fca0000000007 */
[----:B------:R-:W-:-:S04]  /*1800*/  SHF.R.U32.HI R3, RZ, 0x17, R0 ;  /* 0x00000017ff037819 */ /* 0x000fc80000011600 */
[----:B------:R-:W-:-:S04]  /*1810*/  LOP3.LUT R3, R3, 0xff, RZ, 0xc0, !PT ;  /* 0x000000ff03037812 */ /* 0x000fc800078ec0ff */
[----:B------:R-:W-:-:S04]  /*1820*/  IADD3 R9, PT, PT, R3, R5, RZ ;  /* 0x0000000503097210 */ /* 0x000fc80007ffe0ff */
[----:B------:R-:W-:-:S04]  /*1830*/  IADD3 R3, PT, PT, R9, -0x1, RZ ;  /* 0xffffffff09037810 */ /* 0x000fc80007ffe0ff */
[----:B------:R-:W-:-:S13]  /*1840*/  ISETP.GE.U32.AND P0, PT, R3, 0xfe, PT ;  /* 0x000000fe0300780c */ /* 0x000fda0003f06070 */
[----:B------:R-:W-:Y:S05]  /*1850*/  @!P0 BRA `(.L_x_22) ;  /* 0x0000000000808947 */ /* 0x000fea0003800000 */
[----:B------:R-:W-:-:S13]  /*1860*/  ISETP.GT.AND P0, PT, R9, 0xfe, PT ;  /* 0x000000fe0900780c */ /* 0x000fda0003f04270 */
[----:B------:R-:W-:Y:S05]  /*1870*/  @P0 BRA `(.L_x_23) ;  /* 0x00000000006c0947 */ /* 0x000fea0003800000 */
[----:B------:R-:W-:-:S13]  /*1880*/  ISETP.GE.AND P0, PT, R9, 0x1, PT ;  /* 0x000000010900780c */ /* 0x000fda0003f06270 */
[----:B------:R-:W-:Y:S05]  /*1890*/  @P0 BRA `(.L_x_24) ;  /* 0x0000000000980947 */ /* 0x000fea0003800000 */
[----:B------:R-:W-:Y:S02]  /*18a0*/  ISETP.GE.AND P0, PT, R9, -0x18, PT ;  /* 0xffffffe80900780c */ /* 0x000fe40003f06270 */
[----:B------:R-:W-:-:S11]  /*18b0*/  LOP3.LUT R0, R0, 0x80000000, RZ, 0xc0, !PT ;  /* 0x8000000000007812 */ /* 0x000fd600078ec0ff */
[----:B------:R-:W-:Y:S05]  /*18c0*/  @!P0 BRA `(.L_x_24) ;  /* 0x00000000008c8947 */ /* 0x000fea0003800000 */
[CCC-:B------:R-:W-:Y:S01]  /*18d0*/  FFMA.RZ R3, R10.reuse, R8.reuse, R7.reuse ;  /* 0x000000080a037223 */ /* 0x1c0fe2000000c007 */
[C---:B------:R-:W-:Y:S01]  /*18e0*/  IADD3 R6, PT, PT, R9.reuse, 0x20, RZ ;  /* 0x0000002009067810 */ /* 0x040fe20007ffe0ff */
[CCC-:B------:R-:W-:Y:S01]  /*18f0*/  FFMA.RM R4, R10.reuse, R8.reuse, R7.reuse ;  /* 0x000000080a047223 */ /* 0x1c0fe20000004007 */
[----:B------:R-:W-:Y:S02]  /*1900*/  ISETP.NE.AND P2, PT, R9, RZ, PT ;  /* 0x000000ff0900720c */ /* 0x000fe40003f45270 */
[----:B------:R-:W-:Y:S01]  /*1910*/  LOP3.LUT R5, R3, 0x7fffff, RZ, 0xc0, !PT ;  /* 0x007fffff03057812 */ /* 0x000fe200078ec0ff */
[----:B------:R-:W-:Y:S01]  /*1920*/  FFMA.RP R3, R10, R8, R7 ;  /* 0x000000080a037223 */ /* 0x000fe20000008007 */
[----:B------:R-:W-:Y:S01]  /*1930*/  IMAD.MOV R7, RZ, RZ, -R9 ;  /* 0x000000ffff077224 */ /* 0x000fe200078e0a09 */
[----:B------:R-:W-:Y:S02]  /*1940*/  ISETP.NE.AND P1, PT, R9, RZ, PT ;  /* 0x000000ff0900720c */ /* 0x000fe40003f25270 */
[----:B------:R-:W-:-:S02]  /*1950*/  LOP3.LUT R5, R5, 0x800000, RZ, 0xfc, !PT ;  /* 0x0080000005057812 */ /* 0x000fc400078efcff */
[----:B------:R-:W-:Y:S02]  /*1960*/  FSETP.NEU.FTZ.AND P0, PT, R3, R4, PT ;  /* 0x000000040300720b */ /* 0x000fe40003f1d000 */
[----:B------:R-:W-:Y:S02]  /*1970*/  SHF.L.U32 R6, R5, R6, RZ ;  /* 0x0000000605067219 */ /* 0x000fe400000006ff */
[----:B------:R-:W-:Y:S02]  /*1980*/  SEL R4, R7, RZ, P2 ;  /* 0x000000ff07047207 */ /* 0x000fe40001000000 */
[----:B------:R-:W-:Y:S02]  /*1990*/  ISETP.NE.AND P1, PT, R6, RZ, P1 ;  /* 0x000000ff0600720c */ /* 0x000fe40000f25270 */
[----:B------:R-:W-:Y:S02]  /*19a0*/  SHF.R.U32.HI R4, RZ, R4, R5 ;  /* 0x00000004ff047219 */ /* 0x000fe40000011605 */
[----:B------:R-:W-:-:S02]  /*19b0*/  PLOP3.LUT P0, PT, P0, P1, PT, 0xf8, 0x8f ;  /* 0x00000000008f781c */ /* 0x000fc40000703f70 */
[----:B------:R-:W-:Y:S02]  /*19c0*/  SHF.R.U32.HI R6, RZ, 0x1, R4 ;  /* 0x00000001ff067819 */ /* 0x000fe40000011604 */
[----:B------:R-:W-:-:S04]  /*19d0*/  SEL R3, RZ, 0x1, !P0 ;  /* 0x00000001ff037807 */ /* 0x000fc80004000000 */
[----:B------:R-:W-:-:S04]  /*19e0*/  LOP3.LUT R3, R3, 0x1, R6, 0xf8, !PT ;  /* 0x0000000103037812 */ /* 0x000fc800078ef806 */
[----:B------:R-:W-:-:S04]  /*19f0*/  LOP3.LUT R3, R3, R4, RZ, 0xc0, !PT ;  /* 0x0000000403037212 */ /* 0x000fc800078ec0ff */
[----:B------:R-:W-:-:S04]  /*1a00*/  IADD3 R3, PT, PT, R6, R3, RZ ;  /* 0x0000000306037210 */ /* 0x000fc80007ffe0ff */
[----:B------:R-:W-:Y:S01]  /*1a10*/  LOP3.LUT R0, R3, R0, RZ, 0xfc, !PT ;  /* 0x0000000003007212 */ /* 0x000fe200078efcff */
[----:B------:R-:W-:Y:S06]  /*1a20*/  BRA `(.L_x_24) ;  /* 0x0000000000347947 */ /* 0x000fec0003800000 */
.L_x_23:
[----:B------:R-:W-:-:S04]  /*1a30*/  LOP3.LUT R0, R0, 0x80000000, RZ, 0xc0, !PT ;  /* 0x8000000000007812 */ /* 0x000fc800078ec0ff */
[----:B------:R-:W-:Y:S01]  /*1a40*/  LOP3.LUT R0, R0, 0x7f800000, RZ, 0xfc, !PT ;  /* 0x7f80000000007812 */ /* 0x000fe200078efcff */
[----:B------:R-:W-:Y:S06]  /*1a50*/  BRA `(.L_x_24) ;  /* 0x0000000000287947 */ /* 0x000fec0003800000 */
.L_x_22:
[----:B------:R-:W-:Y:S01]  /*1a60*/  LEA R0, R5, R0, 0x17 ;  /* 0x0000000005007211 */ /* 0x000fe200078eb8ff */
[----:B------:R-:W-:Y:S06]  /*1a70*/  BRA `(.L_x_24) ;  /* 0x0000000000207947 */ /* 0x000fec0003800000 */
.L_x_21:
[----:B------:R-:W-:-:S04]  /*1a80*/  LOP3.LUT R0, R8, 0x80000000, R7, 0x48, !PT ;  /* 0x8000000008007812 */ /* 0x000fc800078e4807 */
[----:B------:R-:W-:Y:S01]  /*1a90*/  LOP3.LUT R0, R0, 0x7f800000, RZ, 0xfc, !PT ;  /* 0x7f80000000007812 */ /* 0x000fe200078efcff */
[----:B------:R-:W-:Y:S06]  /*1aa0*/  BRA `(.L_x_24) ;  /* 0x0000000000147947 */ /* 0x000fec0003800000 */
.L_x_20:
[----:B------:R-:W-:Y:S01]  /*1ab0*/  LOP3.LUT R0, R8, 0x80000000, R7, 0x48, !PT ;  /* 0x8000000008007812 */ /* 0x000fe200078e4807 */
[----:B------:R-:W-:Y:S06]  /*1ac0*/  BRA `(.L_x_24) ;  /* 0x00000000000c7947 */ /* 0x000fec0003800000 */
.L_x_19:
[----:B------:R-:W0:Y:S01]  /*1ad0*/  MUFU.RSQ R0, -QNAN ;  /* 0xffc0000000007908 */ /* 0x000e220000001400 */
[----:B------:R-:W-:Y:S05]  /*1ae0*/  BRA `(.L_x_24) ;  /* 0x0000000000047947 */ /* 0x000fea0003800000 */
.L_x_18:
[----:B------:R-:W-:-:S07]  /*1af0*/  FADD.FTZ R0, R0, R3 ;  /* 0x0000000300007221 */ /* 0x000fce0000010000 */
.L_x_24:
[----:B------:R-:W-:-:S04]  /*1b00*/  HFMA2 R3, -RZ, RZ, 0, 0 ;  /* 0x00000000ff037431 */ /* 0x000fc800000001ff */
[----:B0-----:R-:W-:Y:S05]  /*1b10*/  RET.REL.NODEC R2 `(holographic_step_kernel) ;  /* 0xffffffe402387950 */ /* 0x001fea0003c3ffff */
.L_x_25:
[----:B------:R-:W-:-:S00]  /*1b20*/  BRA `(.L_x_25) ;  /* 0xfffffffc00fc7947 */ /* 0x000fc0000383ffff */
[----:B------:R-:W-:-:S00]  /*1b30*/  NOP ;  /* 0x0000000000007918 */ /* 0x000fc00000000000 */
        /* <DEDUP_REMOVED lines=12> */
.L_x_28:


//--------------------- .text.init_rng_kernel     --------------------------
	.section	.text.init_rng_kernel,"ax",@progbits
	.align	128
        .global         init_rng_kernel
        .type           init_rng_kernel,@function
        .size           init_rng_kernel,(.L_x_30 - init_rng_kernel)
        .other          init_rng_kernel,@"STO_CUDA_ENTRY STV_DEFAULT"
init_rng_kernel:
.text.init_rng_kernel:
        /* <DEDUP_REMOVED lines=9> */
[----:B------:R-:W-:Y:S01]  /*0090*/  IMAD.WIDE.U32 R10, R6, -0x326172a9, RZ ;  /* 0xcd9e8d57060a7825 */ /* 0x000fe200078e00ff */
[----:B------:R-:W-:Y:S01]  /*00a0*/  SHF.R.S32.HI R7, RZ, 0x1f, R6 ;  /* 0x0000001fff077819 */ /* 0x000fe20000011406 */
[----:B------:R-:W1:Y:S03]  /*00b0*/  LDCU.64 UR4, c[0x0][0x358] ;  /* 0x00006b00ff0477ac */ /* 0x000e660008000a00 */
[----:B0-----:R-:W-:Y:S01]  /*00c0*/  LOP3.LUT R4, R11, R2, RZ, 0x3c, !PT ;  /* 0x000000020b047212 */ /* 0x001fe200078e3cff */
[----:B------:R-:W-:Y:S01]  /*00d0*/  VIADD R9, R3, 0xbb67ae85 ;  /* 0xbb67ae8503097836 */ /* 0x000fe20000000000 */
[----:B------:R-:W-:Y:S02]  /*00e0*/  LOP3.LUT R12, R7, R3, RZ, 0x3c, !PT ;  /* 0x00000003070c7212 */ /* 0x000fe400078e3cff */
[----:B------:R-:W-:Y:S01]  /*00f0*/  IADD3 R11, PT, PT, R2, 0x3c6ef372, RZ ;  /* 0x3c6ef372020b7810 */ /* 0x000fe20007ffe0ff */
[----:B------:R-:W-:-:S04]  /*0100*/  IMAD.WIDE.U32 R4, R4, -0x2daee0ad, RZ ;  /* 0xd2511f5304047825 */ /* 0x000fc800078e00ff */
[----:B------:R-:W-:Y:S01]  /*0110*/  IMAD.WIDE.U32 R12, R12, -0x326172a9, RZ ;  /* 0xcd9e8d570c0c7825 */ /* 0x000fe200078e00ff */
[----:B------:R-:W-:-:S03]  /*0120*/  LOP3.LUT R9, R9, R5, RZ, 0x3c, !PT ;  /* 0x0000000509097212 */ /* 0x000fc600078e3cff */
[----:B------:R-:W-:Y:S02]  /*0130*/  VIADD R5, R2, 0x9e3779b9 ;  /* 0x9e3779b902057836 */ /* 0x000fe40000000000 */
[----:B------:R-:W-:-:S03]  /*0140*/  IMAD.WIDE.U32 R8, R9, -0x326172a9, RZ ;  /* 0xcd9e8d5709087825 */ /* 0x000fc600078e00ff */
[----:B------:R-:W-:Y:S02]  /*0150*/  LOP3.LUT R5, R5, R10, R13, 0x96, !PT ;  /* 0x0000000a05057212 */ /* 0x000fe400078e960d */
[----:B------:R-:W-:Y:S01]  /*0160*/  LOP3.LUT R11, R9, R12, R11, 0x96, !PT ;  /* 0x0000000c090b7212 */ /* 0x000fe200078e960b */
[----:B------:R-:W-:Y:S02]  /*0170*/  VIADD R9, R3, 0x76cf5d0a ;  /* 0x76cf5d0a03097836 */ /* 0x000fe40000000000 */
[----:B------:R-:W-:Y:S01]  /*0180*/  IMAD.WIDE.U32 R12, R5, -0x2daee0ad, RZ ;  /* 0xd2511f53050c7825 */ /* 0x000fe200078e00ff */
[----:B------:R-:W-:-:S03]  /*0190*/  IADD3 R5, PT, PT, R3, 0x32370b8f, RZ ;  /* 0x32370b8f03057810 */ /* 0x000fc60007ffe0ff */
[----:B------:R-:W-:Y:S01]  /*01a0*/  IMAD.WIDE.U32 R10, R11, -0x2daee0ad, RZ ;  /* 0xd2511f530b0a7825 */ /* 0x000fe200078e00ff */
[----:B------:R-:W-:-:S04]  /*01b0*/  LOP3.LUT R9, R13, R4, R9, 0x96, !PT ;  /* 0x000000040d097212 */ /* 0x000fc800078e9609 */
[----:B------:R-:W-:Y:S01]  /*01c0*/  LOP3.LUT R5, R11, R12, R5, 0x96, !PT ;  /* 0x0000000c0b057212 */ /* 0x000fe200078e9605 */
[C---:B------:R-:W-:Y:S02]  /*01d0*/  VIADD R11, R2.reuse, 0xdaa66d2b ;  /* 0xdaa66d2b020b7836 */ /* 0x040fe40000000000 */
[----:B------:R-:W-:Y:S01]  /*01e0*/  IMAD.WIDE.U32 R12, R9, -0x326172a9, RZ ;  /* 0xcd9e8d57090c7825 */ /* 0x000fe200078e00ff */
[----:B------:R-:W-:-:S03]  /*01f0*/  IADD3 R9, PT, PT, R2, 0x78dde6e4, RZ ;  /* 0x78dde6e402097810 */ /* 0x000fc60007ffe0ff */
[----:B------:R-:W-:Y:S01]  /*0200*/  IMAD.WIDE.U32 R4, R5, -0x326172a9, RZ ;  /* 0xcd9e8d5705047825 */ /* 0x000fe200078e00ff */
[----:B------:R-:W-:-:S04]  /*0210*/  LOP3.LUT R11, R13, R8, R11, 0x96, !PT ;  /* 0x000000080d0b7212 */ /* 0x000fc800078e960b */
[----:B------:R-:W-:Y:S01]  /*0220*/  LOP3.LUT R9, R5, R12, R9, 0x96, !PT ;  /* 0x0000000c05097212 */ /* 0x000fe200078e9609 */
[----:B------:R-:W-:Y:S02]  /*0230*/  VIADD R5, R3, 0xed9eba14 ;  /* 0xed9eba1403057836 */ /* 0x000fe40000000000 */
[----:B------:R-:W-:Y:S01]  /*0240*/  IMAD.WIDE.U32 R12, R11, -0x2daee0ad, RZ ;  /* 0xd2511f530b0c7825 */ /* 0x000fe200078e00ff */
[----:B------:R-:W-:-:S03]  /*0250*/  IADD3 R11, PT, PT, R3, -0x56f99767, RZ ;  /* 0xa9066899030b7810 */ /* 0x000fc60007ffe0ff */
[----:B------:R-:W-:Y:S01]  /*0260*/  IMAD.WIDE.U32 R8, R9, -0x2daee0ad, RZ ;  /* 0xd2511f5309087825 */ /* 0x000fe200078e00ff */
[----:B------:R-:W-:-:S04]  /*0270*/  LOP3.LUT R5, R13, R10, R5, 0x96, !PT ;  /* 0x0000000a0d057212 */ /* 0x000fc800078e9605 */
[----:B------:R-:W-:Y:S01]  /*0280*/  LOP3.LUT R11, R9, R12, R11, 0x96, !PT ;  /* 0x0000000c090b7212 */ /* 0x000fe200078e960b */
[C---:B------:R-:W-:Y:S02]  /*0290*/  VIADD R9, R2.reuse, 0x1715609d ;  /* 0x1715609d02097836 */ /* 0x040fe40000000000 */
[----:B------:R-:W-:Y:S01]  /*02a0*/  IMAD.WIDE.U32 R12, R5, -0x326172a9, RZ ;  /* 0xcd9e8d57050c7825 */ /* 0x000fe200078e00ff */
[----:B------:R-:W-:-:S03]  /*02b0*/  IADD3 R5, PT, PT, R2, -0x4ab325aa, RZ ;  /* 0xb54cda5602057810 */ /* 0x000fc60007ffe0ff */
[----:B------:R-:W-:Y:S01]  /*02c0*/  IMAD.WIDE.U32 R10, R11, -0x326172a9, RZ ;  /* 0xcd9e8d570b0a7825 */ /* 0x000fe200078e00ff */
[----:B------:R-:W-:-:S04]  /*02d0*/  LOP3.LUT R9, R13, R4, R9, 0x96, !PT ;  /* 0x000000040d097212 */ /* 0x000fc800078e9609 */
[----:B------:R-:W-:Y:S01]  /*02e0*/  LOP3.LUT R5, R11, R12, R5, 0x96, !PT ;  /* 0x0000000c0b057212 */ /* 0x000fe200078e9605 */
[----:B------:R-:W-:Y:S02]  /*02f0*/  VIADD R11, R3, 0x646e171e ;  /* 0x646e171e030b7836 */ /* 0x000fe40000000000 */
[----:B------:R-:W-:Y:S01]  /*0300*/  IMAD.WIDE.U32 R12, R9, -0x2daee0ad, RZ ;  /* 0xd2511f53090c7825 */ /* 0x000fe200078e00ff */
[----:B------:R-:W-:-:S03]  /*0310*/  IADD3 R9, PT, PT, R3, 0x1fd5c5a3, RZ ;  /* 0x1fd5c5a303097810 */ /* 0x000fc60007ffe0ff */
[----:B------:R-:W-:Y:S01]  /*0320*/  IMAD.WIDE.U32 R4, R5, -0x2daee0ad, RZ ;  /* 0xd2511f5305047825 */ /* 0x000fe200078e00ff */
[----:B------:R-:W-:-:S04]  /*0330*/  LOP3.LUT R11, R13, R8, R11, 0x96, !PT ;  /* 0x000000080d0b7212 */ /* 0x000fc800078e960b */
[----:B------:R-:W-:Y:S01]  /*0340*/  LOP3.LUT R12, R5, R12, R9, 0x96, !PT ;  /* 0x0000000c050c7212 */ /* 0x000fe200078e9609 */
[C---:B------:R-:W-:Y:S01]  /*0350*/  VIADD R5, R2.reuse, 0x5384540f ;  /* 0x5384540f02057836 */ /* 0x040fe20000000000 */
[----:B------:R-:W0:Y:S01]  /*0360*/  LDC.64 R8, c[0x0][0x388] ;  /* 0x0000e200ff087b82 */ /* 0x000e220000000a00 */
[----:B------:R-:W-:Y:S01]  /*0370*/  IMAD.WIDE.U32 R14, R11, -0x326172a9, RZ ;  /* 0xcd9e8d570b0e7825 */ /* 0x000fe200078e00ff */
[----:B------:R-:W-:-:S03]  /*0380*/  IADD3 R11, PT, PT, R2, -0xe443238, RZ ;  /* 0xf1bbcdc8020b7810 */ /* 0x000fc60007ffe0ff */
[----:B------:R-:W-:Y:S01]  /*0390*/  IMAD.WIDE.U32 R12, R12, -0x326172a9, RZ ;  /* 0xcd9e8d570c0c7825 */ /* 0x000fe200078e00ff */
[----:B------:R-:W-:-:S04]  /*03a0*/  LOP3.LUT R5, R15, R10, R5, 0x96, !PT ;  /* 0x0000000a0f057212 */ /* 0x000fc800078e9605 */
[----:B------:R-:W-:Y:S01]  /*03b0*/  LOP3.LUT R16, R13, R14, R11, 0x96, !PT ;  /* 0x0000000e0d107212 */ /* 0x000fe200078e960b */
[----:B------:R-:W-:Y:S02]  /*03c0*/  VIADD R11, R3, 0xdb3d7428 ;  /* 0xdb3d7428030b7836 */ /* 0x000fe40000000000 */
[----:B------:R-:W-:Y:S01]  /*03d0*/  IMAD.WIDE.U32 R14, R5, -0x2daee0ad, RZ ;  /* 0xd2511f53050e7825 */ /* 0x000fe200078e00ff */
[----:B------:R-:W-:-:S03]  /*03e0*/  IADD3 R5, PT, PT, R3, -0x695add53, RZ ;  /* 0x96a522ad03057810 */ /* 0x000fc60007ffe0ff */
[----:B------:R-:W-:Y:S01]  /*03f0*/  IMAD.WIDE.U32 R16, R16, -0x2daee0ad, RZ ;  /* 0xd2511f5310107825 */ /* 0x000fe200078e00ff */
[----:B------:R-:W-:Y:S02]  /*0400*/  LOP3.LUT R20, R15, R4, R11, 0x96, !PT ;  /* 0x000000040f147212 */ /* 0x000fe400078e960b */
[----:B------:R-:W-:Y:S01]  /*0410*/  CS2R R10, SRZ ;  /* 0x00000000000a7805 */ /* 0x000fe2000001ff00 */
[----:B------:R-:W-:Y:S01]  /*0420*/  VIADD R13, R2, 0x8ff34781 ;  /* 0x8ff34781020d7836 */ /* 0x000fe20000000000 */
[----:B------:R-:W-:Y:S01]  /*0430*/  LOP3.LUT R14, R17, R14, R5, 0x96, !PT ;  /* 0x0000000e110e7212 */ /* 0x000fe200078e9605 */
[----:B------:R-:W-:Y:S01]  /*0440*/  IMAD.WIDE.U32 R20, R20, -0x326172a9, RZ ;  /* 0xcd9e8d5714147825 */ /* 0x000fe200078e00ff */
[----:B------:R-:W-:Y:S02]  /*0450*/  CS2R R4, SRZ ;  /* 0x0000000000047805 */ /* 0x000fe4000001ff00 */
[----:B------:R-:W-:Y:S01]  /*0460*/  MOV R15, R16 ;  /* 0x00000010000f7202 */ /* 0x000fe20000000f00 */
[----:B0-----:R-:W-:Y:S01]  /*0470*/  IMAD.WIDE R18, R6, 0x40, R8 ;  /* 0x0000004006127825 */ /* 0x001fe200078e0208 */
[----:B------:R-:W-:-:S02]  /*0480*/  LOP3.LUT R12, R21, R12, R13, 0x96, !PT ;  /* 0x0000000c150c7212 */ /* 0x000fc400078e960d */
[----:B------:R-:W-:Y:S01]  /*0490*/  MOV R8, R2 ;  /* 0x0000000200087202 */ /* 0x000fe20000000f00 */
[----:B------:R-:W-:Y:S01]  /*04a0*/  IMAD.MOV.U32 R9, RZ, RZ, R3 ;  /* 0x000000ffff097224 */ /* 0x000fe200078e0003 */
[----:B-1----:R-:W-:Y:S01]  /*04b0*/  STG.E.128 desc[UR4][R18.64], R4 ;  /* 0x0000000412007986 */ /* 0x002fe2000c101d04 */
[----:B------:R-:W-:-:S03]  /*04c0*/  IMAD.MOV.U32 R13, RZ, RZ, R20 ;  /* 0x000000ffff0d7224 */ /* 0x000fc600078e0014 */
[----:B------:R-:W-:Y:S04]  /*04d0*/  STG.E.128 desc[UR4][R18.64+0x20], R8 ;  /* 0x0000200812007986 */ /* 0x000fe8000c101d04 */
[----:B------:R-:W-:Y:S04]  /*04e0*/  STG.E.64 desc[UR4][R18.64+0x30], RZ ;  /* 0x000030ff12007986 */ /* 0x000fe8000c101b04 */
[----:B------:R-:W-:Y:S04]  /*04f0*/  STG.E.64 desc[UR4][R18.64+0x38], RZ ;  /* 0x000038ff12007986 */ /* 0x000fe8000c101b04 */
[----:B------:R-:W-:Y:S01]  /*0500*/  STG.E.128 desc[UR4][R18.64+0x10], R12 ;  /* 0x0000100c12007986 */ /* 0x000fe2000c101d04 */
[----:B------:R-:W-:Y:S05]  /*0510*/  EXIT ;  /* 0x000000000000794d */ /* 0x000fea0003800000 */
.L_x_26:
        /* <DEDUP_REMOVED lines=14> */
.L_x_30:


//--------------------- .nv.global.init           --------------------------
	.section	.nv.global.init,"aw",@progbits
	.align	4
.nv.global.init:
	.type		mrg32k3aM1SubSeq,@object
	.size		mrg32k3aM1SubSeq,(mrg32k3aM2SubSeq - mrg32k3aM1SubSeq)
mrg32k3aM1SubSeq:
        /*0000*/ 	.byte	0x0b, 0xcc, 0xee, 0x04, 0x73, 0x29, 0x8b, 0x6f, 0xf6, 0x53, 0x03, 0xf6, 0x23, 0xf6, 0xea, 0xda
        /* <DEDUP_REMOVED lines=125> */
	.type		mrg32k3aM2SubSeq,@object
	.size		mrg32k3aM2SubSeq,(mrg32k3aM1 - mrg32k3aM2SubSeq)
mrg32k3aM2SubSeq:
        /* <DEDUP_REMOVED lines=126> */
	.type		mrg32k3aM1,@object
	.size		mrg32k3aM1,(mrg32k3aM1Seq - mrg32k3aM1)
mrg32k3aM1:
        /* <DEDUP_REMOVED lines=144> */
	.type		mrg32k3aM1Seq,@object
	.size		mrg32k3aM1Seq,(mrg32k3aM2 - mrg32k3aM1Seq)
mrg32k3aM1Seq:
        /* <DEDUP_REMOVED lines=144> */
	.type		mrg32k3aM2,@object
	.size		mrg32k3aM2,(mrg32k3aM2Seq - mrg32k3aM2)
mrg32k3aM2:
        /* <DEDUP_REMOVED lines=144> */
	.type		mrg32k3aM2Seq,@object
	.size		mrg32k3aM2Seq,(precalc_xorwow_matrix - mrg32k3aM2Seq)
mrg32k3aM2Seq:
        /* <DEDUP_REMOVED lines=144> */
	.type		precalc_xorwow_matrix,@object
	.size		precalc_xorwow_matrix,(precalc_xorwow_offset_matrix - precalc_xorwow_matrix)
precalc_xorwow_matrix:
        /* <DEDUP_REMOVED lines=6400> */
	.type		precalc_xorwow_offset_matrix,@object
	.size		precalc_xorwow_offset_matrix,(.L_1 - precalc_xorwow_offset_matrix)
precalc_xorwow_offset_matrix:
        /* <DEDUP_REMOVED lines=6400> */
.L_1:


//--------------------- .nv.shared.reserved.0     --------------------------
	.section	.nv.shared.reserved.0,"aw",@nobits
	.weak		__nv_reservedSMEM_offset_0_alias
	.size		__nv_reservedSMEM_offset_0_alias, 0, 64
	.other		__nv_reservedSMEM_offset_0_alias,@"STO_CUDA_RESERVED_SHARED STV_DEFAULT"
__nv_reservedSMEM_offset_0_alias:
	.zero		0
	.zero		64


//--------------------- .nv.constant0.holographic_step_kernel --------------------------
	.section	.nv.constant0.holographic_step_kernel,"a",@progbits
	.sectionflags	@""
	.align	4
.nv.constant0.holographic_step_kernel:
	.zero		976


//--------------------- .nv.constant0.init_rng_kernel --------------------------
	.section	.nv.constant0.init_rng_kernel,"a",@progbits
	.sectionflags	@""
	.align	4
.nv.constant0.init_rng_kernel:
	.zero		916


//--------------------- SYMBOLS --------------------------

	.type		.nv.reservedSmem.offset0,@object
	.size		.nv.reservedSmem.offset0,0x4
